// auto-generated by cutlass_sweep.gemm — config: {"arch": "sm_90", "cluster_m": 1, "cluster_n": 1, "dtype": "bf16", "dtype_b": "bf16", "layout": "tn", "stages": 0, "tile_k": 64, "tile_m": 256, "tile_n": 64}
#include "cutlass/cutlass.h"
#include "cutlass/gemm/collective/collective_builder.hpp"
#include "cutlass/gemm/device/gemm_universal_adapter.h"
#include "cutlass/gemm/kernel/gemm_universal.hpp"
#include "cutlass/epilogue/collective/collective_builder.hpp"

using ElemA = cutlass::bfloat16_t;
using ElemB = cutlass::bfloat16_t;
using ElemCD = cutlass::bfloat16_t;
using Acc  = float;
using TileShape    = cute::Shape<cute::_256, cute::_64, cute::_64>;
using ClusterShape = cute::Shape<cute::_1, cute::_1, cute::_1>;

using CollectiveEpilogue = typename cutlass::epilogue::collective::CollectiveBuilder<
    cutlass::arch::Sm90, cutlass::arch::OpClassTensorOp,
    TileShape, ClusterShape,
    cutlass::epilogue::collective::EpilogueTileAuto,
    Acc, Acc,
    ElemCD, cutlass::layout::RowMajor, 128 / cutlass::sizeof_bits<ElemCD>::value,
    ElemCD, cutlass::layout::RowMajor, 128 / cutlass::sizeof_bits<ElemCD>::value,
    cutlass::epilogue::collective::EpilogueScheduleAuto
  >::CollectiveOp;

using CollectiveMainloop = typename cutlass::gemm::collective::CollectiveBuilder<
    cutlass::arch::Sm90, cutlass::arch::OpClassTensorOp,
    ElemA, cutlass::layout::ColumnMajor, 128 / cutlass::sizeof_bits<ElemA>::value,
    ElemB, cutlass::layout::RowMajor, 128 / cutlass::sizeof_bits<ElemB>::value,
    Acc,
    TileShape, ClusterShape,
    cutlass::gemm::collective::StageCountAutoCarveout<static_cast<int>(sizeof(typename CollectiveEpilogue::SharedStorage))>,
    cutlass::gemm::collective::KernelScheduleAuto
  >::CollectiveOp;

using GemmKernel = cutlass::gemm::kernel::GemmUniversal<
    cute::Shape<int,int,int,int>,
    CollectiveMainloop,
    CollectiveEpilogue
>;
using Gemm = cutlass::gemm::device::GemmUniversalAdapter<GemmKernel>;

// Force the device kernel symbol into the cubin without needing a host main.
auto* _anchor = &cutlass::device_kernel<GemmKernel>;


// ===== COMPILED SASS (sm_90a) =====

	.target	sm_90a

	.elftype	@"ET_EXEC"


//--------------------- .note.nv.tkinfo           --------------------------
	.section	.note.nv.tkinfo,"",@"SHT_NOTE"
	.sectionflags	@"SHF_NOTE_NV_TKINFO"
	.tkinfo
        /*0018*/ 	.word	0x00000002
        /*0030*/ 	.string	""
        /*0030*/ 	.string	"ptxas"
        /*0030*/ 	.string	"Cuda compilation tools, release 13.0, V13.0.88"
        /*0030*/ 	.string	"Build cuda_13.0.r13.0/compiler.36424714_0"
        /*0030*/ 	.string	"-arch sm_90a -m 64 "



//--------------------- .note.nv.cuinfo           --------------------------
	.section	.note.nv.cuinfo,"",@"SHT_NOTE"
	.sectionflags	@"SHF_NOTE_NV_CUINFO"
        /*0018*/ 	.short	0x0002
        /*001a*/ 	.short	0x005a
        /*001c*/ 	.short	0x0082
	.zero		2


//--------------------- .nv.info                  --------------------------
	.section	.nv.info,"",@"SHT_CUDA_INFO"
	.align	4


	//----- nvinfo : EIATTR_REGCOUNT
	.align		4
        /*0000*/ 	.byte	0x04, 0x2f
        /*0002*/ 	.short	(.L_15 - .L_14)
	.align		4
.L_14:
        /*0004*/ 	.word	index@(_ZN7cutlass13device_kernelINS_4gemm6kernel13GemmUniversalIN4cute5tupleIJiiiiEEENS1_10collective13CollectiveMmaINS1_34MainloopSm90TmaGmmaWarpSpecializedILi5ENS5_IJNS4_1CILi1EEESB_SB_EEENS1_35KernelTmaWarpSpecializedCooperativeEEENS5_IJNSA_ILi256EEENSA_ILi64EEESG_EEENS_10bfloat16_tENS5_IJSB_llEEESI_SJ_NS4_8TiledMMAINS4_8MMA_AtomIJNS4_4SM904GMMA27MMA_64x64x16_F32BF16BF16_SSILNSN_5MajorE1ELSP_1ELNSN_7ScaleInE1ELSQ_1EEEEEENS4_6LayoutINS5_IJNSA_ILi2EEESB_SB_EEENS5_IJSB_NSA_ILi0EEESW_EEEEENS5_IJNS4_10UnderscoreESZ_SZ_EEEEENS4_13SM90_TMA_LOADENS4_14ComposedLayoutINS4_7SwizzleILi3ELi4ELi3EEENS4_18smem_ptr_flag_bitsILi16EEENST_INS5_IJSG_NSA_ILi8EEEEEENS5_IJSB_SG_EEEEEEEvNS4_8identityES12_S1C_vS1D_EENS_8epilogue10collective6detail29Sm90TmaWarpSpecializedAdapterINS1G_15DefaultEpilogueISI_NS5_IJlSB_lEEES1K_NS1F_6thread17LinearCombinationISI_Li1EffLNS1L_9ScaleType4KindE0ELNS_15FloatRoundStyleE2ESI_EENS1_15EpilogueDefaultEEEEEvvEEEEvNT_6ParamsE)
        /*0008*/ 	.word	0x000000a8


	//----- nvinfo : EIATTR_FRAME_SIZE
	.align		4
.L_15:
        /*000c*/ 	.byte	0x04, 0x11
        /*000e*/ 	.short	(.L_17 - .L_16)
	.align		4
.L_16:
        /*0010*/ 	.word	index@(_ZN7cutlass13device_kernelINS_4gemm6kernel13GemmUniversalIN4cute5tupleIJiiiiEEENS1_10collective13CollectiveMmaINS1_34MainloopSm90TmaGmmaWarpSpecializedILi5ENS5_IJNS4_1CILi1EEESB_SB_EEENS1_35KernelTmaWarpSpecializedCooperativeEEENS5_IJNSA_ILi256EEENSA_ILi64EEESG_EEENS_10bfloat16_tENS5_IJSB_llEEESI_SJ_NS4_8TiledMMAINS4_8MMA_AtomIJNS4_4SM904GMMA27MMA_64x64x16_F32BF16BF16_SSILNSN_5MajorE1ELSP_1ELNSN_7ScaleInE1ELSQ_1EEEEEENS4_6LayoutINS5_IJNSA_ILi2EEESB_SB_EEENS5_IJSB_NSA_ILi0EEESW_EEEEENS5_IJNS4_10UnderscoreESZ_SZ_EEEEENS4_13SM90_TMA_LOADENS4_14ComposedLayoutINS4_7SwizzleILi3ELi4ELi3EEENS4_18smem_ptr_flag_bitsILi16EEENST_INS5_IJSG_NSA_ILi8EEEEEENS5_IJSB_SG_EEEEEEEvNS4_8identityES12_S1C_vS1D_EENS_8epilogue10collective6detail29Sm90TmaWarpSpecializedAdapterINS1G_15DefaultEpilogueISI_NS5_IJlSB_lEEES1K_NS1F_6thread17LinearCombinationISI_Li1EffLNS1L_9ScaleType4KindE0ELNS_15FloatRoundStyleE2ESI_EENS1_15EpilogueDefaultEEEEEvvEEEEvNT_6ParamsE)
        /*0014*/ 	.word	0x00000000


	//----- nvinfo : EIATTR_MIN_STACK_SIZE
	.align		4
.L_17:
        /*0018*/ 	.byte	0x04, 0x12
        /*001a*/ 	.short	(.L_19 - .L_18)
	.align		4
.L_18:
        /*001c*/ 	.word	index@(_ZN7cutlass13device_kernelINS_4gemm6kernel13GemmUniversalIN4cute5tupleIJiiiiEEENS1_10collective13CollectiveMmaINS1_34MainloopSm90TmaGmmaWarpSpecializedILi5ENS5_IJNS4_1CILi1EEESB_SB_EEENS1_35KernelTmaWarpSpecializedCooperativeEEENS5_IJNSA_ILi256EEENSA_ILi64EEESG_EEENS_10bfloat16_tENS5_IJSB_llEEESI_SJ_NS4_8TiledMMAINS4_8MMA_AtomIJNS4_4SM904GMMA27MMA_64x64x16_F32BF16BF16_SSILNSN_5MajorE1ELSP_1ELNSN_7ScaleInE1ELSQ_1EEEEEENS4_6LayoutINS5_IJNSA_ILi2EEESB_SB_EEENS5_IJSB_NSA_ILi0EEESW_EEEEENS5_IJNS4_10UnderscoreESZ_SZ_EEEEENS4_13SM90_TMA_LOADENS4_14ComposedLayoutINS4_7SwizzleILi3ELi4ELi3EEENS4_18smem_ptr_flag_bitsILi16EEENST_INS5_IJSG_NSA_ILi8EEEEEENS5_IJSB_SG_EEEEEEEvNS4_8identityES12_S1C_vS1D_EENS_8epilogue10collective6detail29Sm90TmaWarpSpecializedAdapterINS1G_15DefaultEpilogueISI_NS5_IJlSB_lEEES1K_NS1F_6thread17LinearCombinationISI_Li1EffLNS1L_9ScaleType4KindE0ELNS_15FloatRoundStyleE2ESI_EENS1_15EpilogueDefaultEEEEEvvEEEEvNT_6ParamsE)
        /*0020*/ 	.word	0x00000000
.L_19:


//--------------------- .nv.compat                --------------------------
	.section	.nv.compat,"",@"SHT_CUDA_COMPAT_INFO"
	.align	4
        /*0000*/ 	.byte	0x02, 0x09, 0x01, 0x00, 0x02, 0x02, 0x04, 0x00, 0x02, 0x05, 0x05, 0x00, 0x03, 0x07, 0x01, 0x01
        /*0010*/ 	.byte	0x02, 0x03, 0x01, 0x00, 0x02, 0x06, 0x01, 0x00, 0x04, 0x0b, 0x08, 0x00, 0x00, 0x00, 0x00, 0x00
        /*0020*/ 	.byte	0x00, 0x00, 0x00, 0x00


//--------------------- .nv.info._ZN7cutlass13device_kernelINS_4gemm6kernel13GemmUniversalIN4cute5tupleIJiiiiEEENS1_10collective13CollectiveMmaINS1_34MainloopSm90TmaGmmaWarpSpecializedILi5ENS5_IJNS4_1CILi1EEESB_SB_EEENS1_35KernelTmaWarpSpecializedCooperativeEEENS5_IJNSA_ILi256EEENSA_ILi64EEESG_EEENS_10bfloat16_tENS5_IJSB_llEEESI_SJ_NS4_8TiledMMAINS4_8MMA_AtomIJNS4_4SM904GMMA27MMA_64x64x16_F32BF16BF16_SSILNSN_5MajorE1ELSP_1ELNSN_7ScaleInE1ELSQ_1EEEEEENS4_6LayoutINS5_IJNSA_ILi2EEESB_SB_EEENS5_IJSB_NSA_ILi0EEESW_EEEEENS5_IJNS4_10UnderscoreESZ_SZ_EEEEENS4_13SM90_TMA_LOADENS4_14ComposedLayoutINS4_7SwizzleILi3ELi4ELi3EEENS4_18smem_ptr_flag_bitsILi16EEENST_INS5_IJSG_NSA_ILi8EEEEEENS5_IJSB_SG_EEEEEEEvNS4_8identityES12_S1C_vS1D_EENS_8epilogue10collective6detail29Sm90TmaWarpSpecializedAdapterINS1G_15DefaultEpilogueISI_NS5_IJlSB_lEEES1K_NS1F_6thread17LinearCombinationISI_Li1EffLNS1L_9ScaleType4KindE0ELNS_15FloatRoundStyleE2ESI_EENS1_15EpilogueDefaultEEEEEvvEEEEvNT_6ParamsE --------------------------
	.section	.nv.info._ZN7cutlass13device_kernelINS_4gemm6kernel13GemmUniversalIN4cute5tupleIJiiiiEEENS1_10collective13CollectiveMmaINS1_34MainloopSm90TmaGmmaWarpSpecializedILi5ENS5_IJNS4_1CILi1EEESB_SB_EEENS1_35KernelTmaWarpSpecializedCooperativeEEENS5_IJNSA_ILi256EEENSA_ILi64EEESG_EEENS_10bfloat16_tENS5_IJSB_llEEESI_SJ_NS4_8TiledMMAINS4_8MMA_AtomIJNS4_4SM904GMMA27MMA_64x64x16_F32BF16BF16_SSILNSN_5MajorE1ELSP_1ELNSN_7ScaleInE1ELSQ_1EEEEEENS4_6LayoutINS5_IJNSA_ILi2EEESB_SB_EEENS5_IJSB_NSA_ILi0EEESW_EEEEENS5_IJNS4_10UnderscoreESZ_SZ_EEEEENS4_13SM90_TMA_LOADENS4_14ComposedLayoutINS4_7SwizzleILi3ELi4ELi3EEENS4_18smem_ptr_flag_bitsILi16EEENST_INS5_IJSG_NSA_ILi8EEEEEENS5_IJSB_SG_EEEEEEEvNS4_8identityES12_S1C_vS1D_EENS_8epilogue10collective6detail29Sm90TmaWarpSpecializedAdapterINS1G_15DefaultEpilogueISI_NS5_IJlSB_lEEES1K_NS1F_6thread17LinearCombinationISI_Li1EffLNS1L_9ScaleType4KindE0ELNS_15FloatRoundStyleE2ESI_EENS1_15EpilogueDefaultEEEEEvvEEEEvNT_6ParamsE,"",@"SHT_CUDA_INFO"
	.sectionflags	@""
	.align	4


	//----- nvinfo : EIATTR_CUDA_API_VERSION
	.align		4
        /*0000*/ 	.byte	0x04, 0x37
        /*0002*/ 	.short	(.L_21 - .L_20)
.L_20:
        /*0004*/ 	.word	0x00000082


	//----- nvinfo : EIATTR_KPARAM_INFO
	.align		4
.L_21:
        /*0008*/ 	.byte	0x04, 0x17
        /*000a*/ 	.short	(.L_23 - .L_22)
.L_22:
        /*000c*/ 	.word	0x00000000
        /*0010*/ 	.short	0x0000
        /*0012*/ 	.short	0x0070
        /*0014*/ 	.byte	0x00, 0xf0, 0x01, 0x10


	//----- nvinfo : EIATTR_SPARSE_MMA_MASK
	.align		4
.L_23:
        /*0018*/ 	.byte	0x03, 0x50
        /*001a*/ 	.short	0x0000


	//----- nvinfo : EIATTR_MAXREG_COUNT
	.align		4
        /*001c*/ 	.byte	0x03, 0x1b
        /*001e*/ 	.short	0x00a8


	//----- nvinfo : EIATTR_NUM_BARRIERS
	.align		4
        /*0020*/ 	.byte	0x02, 0x4c
        /*0022*/ 	.byte	0x01
	.zero		1


	//----- nvinfo : EIATTR_EXTERNS
	.align		4
        /*0024*/ 	.byte	0x04, 0x0f
        /*0026*/ 	.short	(.L_25 - .L_24)


	//   ....[0]....
	.align		4
.L_24:
        /*0028*/ 	.word	index@(__assertfail)


	//----- nvinfo : EIATTR_MERCURY_ISA_VERSION
	.align		4
.L_25:
        /*002c*/ 	.byte	0x03, 0x5f
        /*002e*/ 	.short	0x0101


	//----- nvinfo : EIATTR_INT_WARP_WIDE_INSTR_OFFSETS
	.align		4
        /*0030*/ 	.byte	0x04, 0x31
        /*0032*/ 	.short	(.L_27 - .L_26)


	//   ....[0]....
.L_26:
        /*0034*/ 	.word	0x000003a0


	//   ....[1]....
        /*0038*/ 	.word	0x000003b0


	//   ....[2]....
        /*003c*/ 	.word	0x000004f0


	//----- nvinfo : EIATTR_COOP_GROUP_MASK_REGIDS
	.align		4
.L_27:
        /*0040*/ 	.byte	0x04, 0x29
        /*0042*/ 	.short	(.L_29 - .L_28)


	//   ....[0]....
.L_28:
        /*0044*/ 	.word	0xffffffff


	//   ....[1]....
        /*0048*/ 	.word	0xffffffff


	//   ....[2]....
        /*004c*/ 	.word	0xffffffff


	//   ....[3]....
        /*0050*/ 	.word	0xffffffff


	//   ....[4]....
        /*0054*/ 	.word	0xffffffff


	//----- nvinfo : EIATTR_COOP_GROUP_INSTR_OFFSETS
	.align		4
.L_29:
        /*0058*/ 	.byte	0x04, 0x28
        /*005a*/ 	.short	(.L_31 - .L_30)


	//   ....[0]....
.L_30:
        /*005c*/ 	.word	0x00000060


	//   ....[1]....
        /*0060*/ 	.word	0x00000070


	//   ....[2]....
        /*0064*/ 	.word	0x00000130


	//   ....[3]....
        /*0068*/ 	.word	0x000002e0


	//   ....[4]....
        /*006c*/ 	.word	0x00000fa0


	//----- nvinfo : EIATTR_REG_RECONFIG
	.align		4
.L_31:
        /*0070*/ 	.byte	0x01, 0x54
	.zero		2


	//----- nvinfo : EIATTR_SYSCALL_OFFSETS
	.align		4
        /*0074*/ 	.byte	0x04, 0x46
        /*0076*/ 	.short	(.L_33 - .L_32)


	//   ....[0]....
.L_32:
        /*0078*/ 	.word	0x00001160


	//----- nvinfo : EIATTR_MBARRIER_INSTR_OFFSETS
	.align		4
.L_33:
        /*007c*/ 	.byte	0x04, 0x39
        /*007e*/ 	.short	(.L_35 - .L_34)


	//   ....[0]....
.L_34:
        /*0080*/ 	.word	0x00000230
        /*0084*/ 	.word	0x000000ff
        /*0088*/ 	.word	0x00000000
        /*008c*/ 	.short	0x0100
        /*008e*/ 	.byte	0x08
	.zero		1


	//   ....[1]....
        /*0090*/ 	.word	0x00000240
        /*0094*/ 	.word	0x000000ff
        /*0098*/ 	.word	0x00000028
        /*009c*/ 	.short	0x0100
        /*009e*/ 	.byte	0x08
	.zero		1


	//   ....[2]....
        /*00a0*/ 	.word	0x00000250
        /*00a4*/ 	.word	0x000000ff
        /*00a8*/ 	.word	0x00000008
        /*00ac*/ 	.short	0x0100
        /*00ae*/ 	.byte	0x08
	.zero		1


	//   ....[3]....
        /*00b0*/ 	.word	0x00000260
        /*00b4*/ 	.word	0x000000ff
        /*00b8*/ 	.word	0x00000030
        /*00bc*/ 	.short	0x0100
        /*00be*/ 	.byte	0x08
	.zero		1


	//   ....[4]....
        /*00c0*/ 	.word	0x00000270
        /*00c4*/ 	.word	0x000000ff
        /*00c8*/ 	.word	0x00000010
        /*00cc*/ 	.short	0x0100
        /*00ce*/ 	.byte	0x08
	.zero		1


	//   ....[5]....
        /*00d0*/ 	.word	0x00000280
        /*00d4*/ 	.word	0x000000ff
        /*00d8*/ 	.word	0x00000038
        /*00dc*/ 	.short	0x0100
        /*00de*/ 	.byte	0x08
	.zero		1


	//   ....[6]....
        /*00e0*/ 	.word	0x00000290
        /*00e4*/ 	.word	0x000000ff
        /*00e8*/ 	.word	0x00000018
        /*00ec*/ 	.short	0x0100
        /*00ee*/ 	.byte	0x08
	.zero		1


	//   ....[7]....
        /*00f0*/ 	.word	0x000002a0
        /*00f4*/ 	.word	0x000000ff
        /*00f8*/ 	.word	0x00000040
        /*00fc*/ 	.short	0x0100
        /*00fe*/ 	.byte	0x08
	.zero		1


	//   ....[8]....
        /*0100*/ 	.word	0x000002b0
        /*0104*/ 	.word	0x000000ff
        /*0108*/ 	.word	0x00000020
        /*010c*/ 	.short	0x0100
        /*010e*/ 	.byte	0x08
	.zero		1


	//   ....[9]....
        /*0110*/ 	.word	0x000002c0
        /*0114*/ 	.word	0x000000ff
        /*0118*/ 	.word	0x00000048
        /*011c*/ 	.short	0x0100
        /*011e*/ 	.byte	0x08
	.zero		1


	//   ....[10]....
        /*0120*/ 	.word	0x00000560
        /*0124*/ 	.word	0x000000ff
        /*0128*/ 	.word	0x00000060
        /*012c*/ 	.short	0x0100
        /*012e*/ 	.byte	0x06
	.zero		1


	//   ....[11]....
        /*0130*/ 	.word	0x000005c0
        /*0134*/ 	.word	0x000000ff
        /*0138*/ 	.word	0x00000068
        /*013c*/ 	.short	0x0100
        /*013e*/ 	.byte	0x06
	.zero		1


	//   ....[12]....
        /*0140*/ 	.word	0x000011e0
        /*0144*/ 	.word	0x00000003
        /*0148*/ 	.word	0x00000000
        /*014c*/ 	.short	0x010a
        /*014e*/ 	.byte	0x3f
	.zero		1


	//   ....[13]....
        /*0150*/ 	.word	0x00001220
        /*0154*/ 	.word	0x00000003
        /*0158*/ 	.word	0x00000000
        /*015c*/ 	.short	0x010a
        /*015e*/ 	.byte	0x3f
	.zero		1


	//   ....[14]....
        /*0160*/ 	.word	0x00001720
        /*0164*/ 	.word	0x000000ff
        /*0168*/ 	.word	0x00000000
        /*016c*/ 	.short	0x010a
        /*016e*/ 	.byte	0x07
	.zero		1


	//   ....[15]....
        /*0170*/ 	.word	0x00001760
        /*0174*/ 	.word	0x000000ff
        /*0178*/ 	.word	0x00000000
        /*017c*/ 	.short	0x010a
        /*017e*/ 	.byte	0x07
	.zero		1


	//   ....[16]....
        /*0180*/ 	.word	0x00001b40
        /*0184*/ 	.word	0x000000ff
        /*0188*/ 	.word	0x00000000
        /*018c*/ 	.short	0x0101
        /*018e*/ 	.byte	0x07
	.zero		1


	//   ....[17]....
        /*0190*/ 	.word	0x00001d40
        /*0194*/ 	.word	0x000000ff
        /*0198*/ 	.word	0x00000000
        /*019c*/ 	.short	0x0101
        /*019e*/ 	.byte	0x06
	.zero		1


	//   ....[18]....
        /*01a0*/ 	.word	0x00007e70
        /*01a4*/ 	.word	0x0000000e
        /*01a8*/ 	.word	0x00000028
        /*01ac*/ 	.short	0x010a
        /*01ae*/ 	.byte	0x3f
	.zero		1


	//   ....[19]....
        /*01b0*/ 	.word	0x000082d0
        /*01b4*/ 	.word	0x00000006
        /*01b8*/ 	.word	0x00000068
        /*01bc*/ 	.short	0x0101
        /*01be*/ 	.byte	0x3f
	.zero		1


	//   ....[20]....
        /*01c0*/ 	.word	0x00008a00
        /*01c4*/ 	.word	0x00000007
        /*01c8*/ 	.word	0x00000000
        /*01cc*/ 	.short	0x010a
        /*01ce*/ 	.byte	0x3f
	.zero		1


	//   ....[21]....
        /*01d0*/ 	.word	0x00008a80
        /*01d4*/ 	.word	0x00000009
        /*01d8*/ 	.word	0x00000000
        /*01dc*/ 	.short	0x010a
        /*01de*/ 	.byte	0x3f
	.zero		1


	//   ....[22]....
        /*01e0*/ 	.word	0x00008b10
        /*01e4*/ 	.word	0x00000006
        /*01e8*/ 	.word	0x00000000
        /*01ec*/ 	.short	0x010a
        /*01ee*/ 	.byte	0x3f
	.zero		1


	//   ....[23]....
        /*01f0*/ 	.word	0x00008ba0
        /*01f4*/ 	.word	0x00000009
        /*01f8*/ 	.word	0x00000000
        /*01fc*/ 	.short	0x010a
        /*01fe*/ 	.byte	0x3f
	.zero		1


	//   ....[24]....
        /*0200*/ 	.word	0x00008c30
        /*0204*/ 	.word	0x00000003
        /*0208*/ 	.word	0x00000000
        /*020c*/ 	.short	0x010a
        /*020e*/ 	.byte	0x3f
	.zero		1


	//   ....[25]....
        /*0210*/ 	.word	0x00008c90
        /*0214*/ 	.word	0x00000003
        /*0218*/ 	.word	0x00000000
        /*021c*/ 	.short	0x010a
        /*021e*/ 	.byte	0x3f
	.zero		1


	//   ....[26]....
        /*0220*/ 	.word	0x00008cf0
        /*0224*/ 	.word	0x00000004
        /*0228*/ 	.word	0x00000000
        /*022c*/ 	.short	0x010a
        /*022e*/ 	.byte	0x3f
	.zero		1


	//   ....[27]....
        /*0230*/ 	.word	0x00008dc0
        /*0234*/ 	.word	0x0000000e
        /*0238*/ 	.word	0x00000028
        /*023c*/ 	.short	0x010a
        /*023e*/ 	.byte	0x3f
	.zero		1


	//   ....[28]....
        /*0240*/ 	.word	0x00008e90
        /*0244*/ 	.word	0x00000007
        /*0248*/ 	.word	0x00000000
        /*024c*/ 	.short	0x010a
        /*024e*/ 	.byte	0x3f
	.zero		1


	//   ....[29]....
        /*0250*/ 	.word	0x00008ee0
        /*0254*/ 	.word	0x00000009
        /*0258*/ 	.word	0x00000000
        /*025c*/ 	.short	0x010a
        /*025e*/ 	.byte	0x3f
	.zero		1


	//   ....[30]....
        /*0260*/ 	.word	0x00008f30
        /*0264*/ 	.word	0x00000006
        /*0268*/ 	.word	0x00000000
        /*026c*/ 	.short	0x010a
        /*026e*/ 	.byte	0x3f
	.zero		1


	//   ....[31]....
        /*0270*/ 	.word	0x00008f80
        /*0274*/ 	.word	0x00000009
        /*0278*/ 	.word	0x00000000
        /*027c*/ 	.short	0x010a
        /*027e*/ 	.byte	0x3f
	.zero		1


	//----- nvinfo : EIATTR_NUM_MBARRIERS
	.align		4
.L_35:
        /*0280*/ 	.byte	0x03, 0x38
        /*0282*/ 	.short	0x000c


	//----- nvinfo : EIATTR_EXIT_INSTR_OFFSETS
	.align		4
        /*0284*/ 	.byte	0x04, 0x1c
        /*0286*/ 	.short	(.L_37 - .L_36)


	//   ....[0]....
.L_36:
        /*0288*/ 	.word	0x00000610


	//   ....[1]....
        /*028c*/ 	.word	0x00000ed0


	//   ....[2]....
        /*0290*/ 	.word	0x000074a0


	//   ....[3]....
        /*0294*/ 	.word	0x00007ad0


	//   ....[4]....
        /*0298*/ 	.word	0x00008c80


	//----- nvinfo : EIATTR_MAX_THREADS
	.align		4
.L_37:
        /*029c*/ 	.byte	0x04, 0x05
        /*029e*/ 	.short	(.L_39 - .L_38)
.L_38:
        /*02a0*/ 	.word	0x00000180
        /*02a4*/ 	.word	0x00000001
        /*02a8*/ 	.word	0x00000001


	//----- nvinfo : EIATTR_CRS_STACK_SIZE
	.align		4
.L_39:
        /*02ac*/ 	.byte	0x04, 0x1e
        /*02ae*/ 	.short	(.L_41 - .L_40)
.L_40:
        /*02b0*/ 	.word	0x00000000


	//----- nvinfo : EIATTR_CBANK_PARAM_SIZE
	.align		4
.L_41:
        /*02b4*/ 	.byte	0x03, 0x19
        /*02b6*/ 	.short	0x0470


	//----- nvinfo : EIATTR_PARAM_CBANK
	.align		4
        /*02b8*/ 	.byte	0x04, 0x0a
        /*02ba*/ 	.short	(.L_43 - .L_42)
	.align		4
.L_42:
        /*02bc*/ 	.word	index@(.nv.constant0._ZN7cutlass13device_kernelINS_4gemm6kernel13GemmUniversalIN4cute5tupleIJiiiiEEENS1_10collective13CollectiveMmaINS1_34MainloopSm90TmaGmmaWarpSpecializedILi5ENS5_IJNS4_1CILi1EEESB_SB_EEENS1_35KernelTmaWarpSpecializedCooperativeEEENS5_IJNSA_ILi256EEENSA_ILi64EEESG_EEENS_10bfloat16_tENS5_IJSB_llEEESI_SJ_NS4_8TiledMMAINS4_8MMA_AtomIJNS4_4SM904GMMA27MMA_64x64x16_F32BF16BF16_SSILNSN_5MajorE1ELSP_1ELNSN_7ScaleInE1ELSQ_1EEEEEENS4_6LayoutINS5_IJNSA_ILi2EEESB_SB_EEENS5_IJSB_NSA_ILi0EEESW_EEEEENS5_IJNS4_10UnderscoreESZ_SZ_EEEEENS4_13SM90_TMA_LOADENS4_14ComposedLayoutINS4_7SwizzleILi3ELi4ELi3EEENS4_18smem_ptr_flag_bitsILi16EEENST_INS5_IJSG_NSA_ILi8EEEEEENS5_IJSB_SG_EEEEEEEvNS4_8identityES12_S1C_vS1D_EENS_8epilogue10collective6detail29Sm90TmaWarpSpecializedAdapterINS1G_15DefaultEpilogueISI_NS5_IJlSB_lEEES1K_NS1F_6thread17LinearCombinationISI_Li1EffLNS1L_9ScaleType4KindE0ELNS_15FloatRoundStyleE2ESI_EENS1_15EpilogueDefaultEEEEEvvEEEEvNT_6ParamsE)
        /*02c0*/ 	.short	0x0210
        /*02c2*/ 	.short	0x0470


	//----- nvinfo : EIATTR_SW_WAR
	.align		4
.L_43:
        /*02c4*/ 	.byte	0x04, 0x36
        /*02c6*/ 	.short	(.L_45 - .L_44)
.L_44:
        /*02c8*/ 	.word	0x00000008
.L_45:


//--------------------- .nv.callgraph             --------------------------
	.section	.nv.callgraph,"",@"SHT_CUDA_CALLGRAPH"
	.align	4
	.sectionentsize	8
	.align		4
        /*0000*/ 	.word	0x00000000
	.align		4
        /*0004*/ 	.word	0xffffffff
	.align		4
        /*0008*/ 	.word	index@(_ZN7cutlass13device_kernelINS_4gemm6kernel13GemmUniversalIN4cute5tupleIJiiiiEEENS1_10collective13CollectiveMmaINS1_34MainloopSm90TmaGmmaWarpSpecializedILi5ENS5_IJNS4_1CILi1EEESB_SB_EEENS1_35KernelTmaWarpSpecializedCooperativeEEENS5_IJNSA_ILi256EEENSA_ILi64EEESG_EEENS_10bfloat16_tENS5_IJSB_llEEESI_SJ_NS4_8TiledMMAINS4_8MMA_AtomIJNS4_4SM904GMMA27MMA_64x64x16_F32BF16BF16_SSILNSN_5MajorE1ELSP_1ELNSN_7ScaleInE1ELSQ_1EEEEEENS4_6LayoutINS5_IJNSA_ILi2EEESB_SB_EEENS5_IJSB_NSA_ILi0EEESW_EEEEENS5_IJNS4_10UnderscoreESZ_SZ_EEEEENS4_13SM90_TMA_LOADENS4_14ComposedLayoutINS4_7SwizzleILi3ELi4ELi3EEENS4_18smem_ptr_flag_bitsILi16EEENST_INS5_IJSG_NSA_ILi8EEEEEENS5_IJSB_SG_EEEEEEEvNS4_8identityES12_S1C_vS1D_EENS_8epilogue10collective6detail29Sm90TmaWarpSpecializedAdapterINS1G_15DefaultEpilogueISI_NS5_IJlSB_lEEES1K_NS1F_6thread17LinearCombinationISI_Li1EffLNS1L_9ScaleType4KindE0ELNS_15FloatRoundStyleE2ESI_EENS1_15EpilogueDefaultEEEEEvvEEEEvNT_6ParamsE)
	.align		4
        /*000c*/ 	.word	index@(__assertfail)
	.align		4
        /*0010*/ 	.word	0x00000000
	.align		4
        /*0014*/ 	.word	0xfffffffe
	.align		4
        /*0018*/ 	.word	0x00000000
	.align		4
        /*001c*/ 	.word	0xfffffffd
	.align		4
        /*0020*/ 	.word	0x00000000
	.align		4
        /*0024*/ 	.word	0xfffffffc


//--------------------- .nv.constant4             --------------------------
	.section	.nv.constant4,"a",@progbits
	.align	8
	.align		8
.nv.constant4:
        /*0000*/ 	.dword	__assertfail
	.align		8
        /*0008*/ 	.dword	__unnamed_1
	.align		8
        /*0010*/ 	.dword	_ZN40_INTERNAL_cd6b8495_4_k_cu_db8e0bfe_266524cuda3std3__45__cpo5beginE
	.align		8
        /*0018*/ 	.dword	_ZN40_INTERNAL_cd6b8495_4_k_cu_db8e0bfe_266524cuda3std3__45__cpo3endE
	.align		8
        /*0020*/ 	.dword	_ZN40_INTERNAL_cd6b8495_4_k_cu_db8e0bfe_266524cuda3std3__45__cpo6cbeginE
	.align		8
        /*0028*/ 	.dword	_ZN40_INTERNAL_cd6b8495_4_k_cu_db8e0bfe_266524cuda3std3__45__cpo4cendE
	.align		8
        /*0030*/ 	.dword	_ZN40_INTERNAL_cd6b8495_4_k_cu_db8e0bfe_266524cuda3std3__442_GLOBAL__N__cd6b8495_4_k_cu_db8e0bfe_266526ignoreE
	.align		8
        /*0038*/ 	.dword	_ZN40_INTERNAL_cd6b8495_4_k_cu_db8e0bfe_266524cuda3std3__419piecewise_constructE
	.align		8
        /*0040*/ 	.dword	_ZN40_INTERNAL_cd6b8495_4_k_cu_db8e0bfe_266524cuda3std3__48in_placeE
	.align		8
        /*0048*/ 	.dword	_ZN40_INTERNAL_cd6b8495_4_k_cu_db8e0bfe_266524cuda3std6ranges3__45__cpo4swapE
	.align		8
        /*0050*/ 	.dword	_ZN40_INTERNAL_cd6b8495_4_k_cu_db8e0bfe_266524cuda3std6ranges3__45__cpo9iter_moveE
	.align		8
        /*0058*/ 	.dword	_ZN40_INTERNAL_cd6b8495_4_k_cu_db8e0bfe_266524cute7productE
	.align		8
        /*0060*/ 	.dword	_ZN40_INTERNAL_cd6b8495_4_k_cu_db8e0bfe_266524cute1_E
	.align		8
        /*0068*/ 	.dword	$str$22
	.align		8
        /*0070*/ 	.dword	$str$23


//--------------------- .text._ZN7cutlass13device_kernelINS_4gemm6kernel13GemmUniversalIN4cute5tupleIJiiiiEEENS1_10collective13CollectiveMmaINS1_34MainloopSm90TmaGmmaWarpSpecializedILi5ENS5_IJNS4_1CILi1EEESB_SB_EEENS1_35KernelTmaWarpSpecializedCooperativeEEENS5_IJNSA_ILi256EEENSA_ILi64EEESG_EEENS_10bfloat16_tENS5_IJSB_llEEESI_SJ_NS4_8TiledMMAINS4_8MMA_AtomIJNS4_4SM904GMMA27MMA_64x64x16_F32BF16BF16_SSILNSN_5MajorE1ELSP_1ELNSN_7ScaleInE1ELSQ_1EEEEEENS4_6LayoutINS5_IJNSA_ILi2EEESB_SB_EEENS5_IJSB_NSA_ILi0EEESW_EEEEENS5_IJNS4_10UnderscoreESZ_SZ_EEEEENS4_13SM90_TMA_LOADENS4_14ComposedLayoutINS4_7SwizzleILi3ELi4ELi3EEENS4_18smem_ptr_flag_bitsILi16EEENST_INS5_IJSG_NSA_ILi8EEEEEENS5_IJSB_SG_EEEEEEEvNS4_8identityES12_S1C_vS1D_EENS_8epilogue10collective6detail29Sm90TmaWarpSpecializedAdapterINS1G_15DefaultEpilogueISI_NS5_IJlSB_lEEES1K_NS1F_6thread17LinearCombinationISI_Li1EffLNS1L_9ScaleType4KindE0ELNS_15FloatRoundStyleE2ESI_EENS1_15EpilogueDefaultEEEEEvvEEEEvNT_6ParamsE --------------------------
	.section	.text._ZN7cutlass13device_kernelINS_4gemm6kernel13GemmUniversalIN4cute5tupleIJiiiiEEENS1_10collective13CollectiveMmaINS1_34MainloopSm90TmaGmmaWarpSpecializedILi5ENS5_IJNS4_1CILi1EEESB_SB_EEENS1_35KernelTmaWarpSpecializedCooperativeEEENS5_IJNSA_ILi256EEENSA_ILi64EEESG_EEENS_10bfloat16_tENS5_IJSB_llEEESI_SJ_NS4_8TiledMMAINS4_8MMA_AtomIJNS4_4SM904GMMA27MMA_64x64x16_F32BF16BF16_SSILNSN_5MajorE1ELSP_1ELNSN_7ScaleInE1ELSQ_1EEEEEENS4_6LayoutINS5_IJNSA_ILi2EEESB_SB_EEENS5_IJSB_NSA_ILi0EEESW_EEEEENS5_IJNS4_10UnderscoreESZ_SZ_EEEEENS4_13SM90_TMA_LOADENS4_14ComposedLayoutINS4_7SwizzleILi3ELi4ELi3EEENS4_18smem_ptr_flag_bitsILi16EEENST_INS5_IJSG_NSA_ILi8EEEEEENS5_IJSB_SG_EEEEEEEvNS4_8identityES12_S1C_vS1D_EENS_8epilogue10collective6detail29Sm90TmaWarpSpecializedAdapterINS1G_15DefaultEpilogueISI_NS5_IJlSB_lEEES1K_NS1F_6thread17LinearCombinationISI_Li1EffLNS1L_9ScaleType4KindE0ELNS_15FloatRoundStyleE2ESI_EENS1_15EpilogueDefaultEEEEEvvEEEEvNT_6ParamsE,"ax",@progbits
	.align	128
.text._ZN7cutlass13device_kernelINS_4gemm6kernel13GemmUniversalIN4cute5tupleIJiiiiEEENS1_10collective13CollectiveMmaINS1_34MainloopSm90TmaGmmaWarpSpecializedILi5ENS5_IJNS4_1CILi1EEESB_SB_EEENS1_35KernelTmaWarpSpecializedCooperativeEEENS5_IJNSA_ILi256EEENSA_ILi64EEESG_EEENS_10bfloat16_tENS5_IJSB_llEEESI_SJ_NS4_8TiledMMAINS4_8MMA_AtomIJNS4_4SM904GMMA27MMA_64x64x16_F32BF16BF16_SSILNSN_5MajorE1ELSP_1ELNSN_7ScaleInE1ELSQ_1EEEEEENS4_6LayoutINS5_IJNSA_ILi2EEESB_SB_EEENS5_IJSB_NSA_ILi0EEESW_EEEEENS5_IJNS4_10UnderscoreESZ_SZ_EEEEENS4_13SM90_TMA_LOADENS4_14ComposedLayoutINS4_7SwizzleILi3ELi4ELi3EEENS4_18smem_ptr_flag_bitsILi16EEENST_INS5_IJSG_NSA_ILi8EEEEEENS5_IJSB_SG_EEEEEEEvNS4_8identityES12_S1C_vS1D_EENS_8epilogue10collective6detail29Sm90TmaWarpSpecializedAdapterINS1G_15DefaultEpilogueISI_NS5_IJlSB_lEEES1K_NS1F_6thread17LinearCombinationISI_Li1EffLNS1L_9ScaleType4KindE0ELNS_15FloatRoundStyleE2ESI_EENS1_15EpilogueDefaultEEEEEvvEEEEvNT_6ParamsE:
        .type           _ZN7cutlass13device_kernelINS_4gemm6kernel13GemmUniversalIN4cute5tupleIJiiiiEEENS1_10collective13CollectiveMmaINS1_34MainloopSm90TmaGmmaWarpSpecializedILi5ENS5_IJNS4_1CILi1EEESB_SB_EEENS1_35KernelTmaWarpSpecializedCooperativeEEENS5_IJNSA_ILi256EEENSA_ILi64EEESG_EEENS_10bfloat16_tENS5_IJSB_llEEESI_SJ_NS4_8TiledMMAINS4_8MMA_AtomIJNS4_4SM904GMMA27MMA_64x64x16_F32BF16BF16_SSILNSN_5MajorE1ELSP_1ELNSN_7ScaleInE1ELSQ_1EEEEEENS4_6LayoutINS5_IJNSA_ILi2EEESB_SB_EEENS5_IJSB_NSA_ILi0EEESW_EEEEENS5_IJNS4_10UnderscoreESZ_SZ_EEEEENS4_13SM90_TMA_LOADENS4_14ComposedLayoutINS4_7SwizzleILi3ELi4ELi3EEENS4_18smem_ptr_flag_bitsILi16EEENST_INS5_IJSG_NSA_ILi8EEEEEENS5_IJSB_SG_EEEEEEEvNS4_8identityES12_S1C_vS1D_EENS_8epilogue10collective6detail29Sm90TmaWarpSpecializedAdapterINS1G_15DefaultEpilogueISI_NS5_IJlSB_lEEES1K_NS1F_6thread17LinearCombinationISI_Li1EffLNS1L_9ScaleType4KindE0ELNS_15FloatRoundStyleE2ESI_EENS1_15EpilogueDefaultEEEEEvvEEEEvNT_6ParamsE,@function
        .size           _ZN7cutlass13device_kernelINS_4gemm6kernel13GemmUniversalIN4cute5tupleIJiiiiEEENS1_10collective13CollectiveMmaINS1_34MainloopSm90TmaGmmaWarpSpecializedILi5ENS5_IJNS4_1CILi1EEESB_SB_EEENS1_35KernelTmaWarpSpecializedCooperativeEEENS5_IJNSA_ILi256EEENSA_ILi64EEESG_EEENS_10bfloat16_tENS5_IJSB_llEEESI_SJ_NS4_8TiledMMAINS4_8MMA_AtomIJNS4_4SM904GMMA27MMA_64x64x16_F32BF16BF16_SSILNSN_5MajorE1ELSP_1ELNSN_7ScaleInE1ELSQ_1EEEEEENS4_6LayoutINS5_IJNSA_ILi2EEESB_SB_EEENS5_IJSB_NSA_ILi0EEESW_EEEEENS5_IJNS4_10UnderscoreESZ_SZ_EEEEENS4_13SM90_TMA_LOADENS4_14ComposedLayoutINS4_7SwizzleILi3ELi4ELi3EEENS4_18smem_ptr_flag_bitsILi16EEENST_INS5_IJSG_NSA_ILi8EEEEEENS5_IJSB_SG_EEEEEEEvNS4_8identityES12_S1C_vS1D_EENS_8epilogue10collective6detail29Sm90TmaWarpSpecializedAdapterINS1G_15DefaultEpilogueISI_NS5_IJlSB_lEEES1K_NS1F_6thread17LinearCombinationISI_Li1EffLNS1L_9ScaleType4KindE0ELNS_15FloatRoundStyleE2ESI_EENS1_15EpilogueDefaultEEEEEvvEEEEvNT_6ParamsE,(.L_x_194 - _ZN7cutlass13device_kernelINS_4gemm6kernel13GemmUniversalIN4cute5tupleIJiiiiEEENS1_10collective13CollectiveMmaINS1_34MainloopSm90TmaGmmaWarpSpecializedILi5ENS5_IJNS4_1CILi1EEESB_SB_EEENS1_35KernelTmaWarpSpecializedCooperativeEEENS5_IJNSA_ILi256EEENSA_ILi64EEESG_EEENS_10bfloat16_tENS5_IJSB_llEEESI_SJ_NS4_8TiledMMAINS4_8MMA_AtomIJNS4_4SM904GMMA27MMA_64x64x16_F32BF16BF16_SSILNSN_5MajorE1ELSP_1ELNSN_7ScaleInE1ELSQ_1EEEEEENS4_6LayoutINS5_IJNSA_ILi2EEESB_SB_EEENS5_IJSB_NSA_ILi0EEESW_EEEEENS5_IJNS4_10UnderscoreESZ_SZ_EEEEENS4_13SM90_TMA_LOADENS4_14ComposedLayoutINS4_7SwizzleILi3ELi4ELi3EEENS4_18smem_ptr_flag_bitsILi16EEENST_INS5_IJSG_NSA_ILi8EEEEEENS5_IJSB_SG_EEEEEEEvNS4_8identityES12_S1C_vS1D_EENS_8epilogue10collective6detail29Sm90TmaWarpSpecializedAdapterINS1G_15DefaultEpilogueISI_NS5_IJlSB_lEEES1K_NS1F_6thread17LinearCombinationISI_Li1EffLNS1L_9ScaleType4KindE0ELNS_15FloatRoundStyleE2ESI_EENS1_15EpilogueDefaultEEEEEvvEEEEvNT_6ParamsE)
        .other          _ZN7cutlass13device_kernelINS_4gemm6kernel13GemmUniversalIN4cute5tupleIJiiiiEEENS1_10collective13CollectiveMmaINS1_34MainloopSm90TmaGmmaWarpSpecializedILi5ENS5_IJNS4_1CILi1EEESB_SB_EEENS1_35KernelTmaWarpSpecializedCooperativeEEENS5_IJNSA_ILi256EEENSA_ILi64EEESG_EEENS_10bfloat16_tENS5_IJSB_llEEESI_SJ_NS4_8TiledMMAINS4_8MMA_AtomIJNS4_4SM904GMMA27MMA_64x64x16_F32BF16BF16_SSILNSN_5MajorE1ELSP_1ELNSN_7ScaleInE1ELSQ_1EEEEEENS4_6LayoutINS5_IJNSA_ILi2EEESB_SB_EEENS5_IJSB_NSA_ILi0EEESW_EEEEENS5_IJNS4_10UnderscoreESZ_SZ_EEEEENS4_13SM90_TMA_LOADENS4_14ComposedLayoutINS4_7SwizzleILi3ELi4ELi3EEENS4_18smem_ptr_flag_bitsILi16EEENST_INS5_IJSG_NSA_ILi8EEEEEENS5_IJSB_SG_EEEEEEEvNS4_8identityES12_S1C_vS1D_EENS_8epilogue10collective6detail29Sm90TmaWarpSpecializedAdapterINS1G_15DefaultEpilogueISI_NS5_IJlSB_lEEES1K_NS1F_6thread17LinearCombinationISI_Li1EffLNS1L_9ScaleType4KindE0ELNS_15FloatRoundStyleE2ESI_EENS1_15EpilogueDefaultEEEEEvvEEEEvNT_6ParamsE,@"STO_CUDA_ENTRY STV_DEFAULT"
_ZN7cutlass13device_kernelINS_4gemm6kernel13GemmUniversalIN4cute5tupleIJiiiiEEENS1_10collective13CollectiveMmaINS1_34MainloopSm90TmaGmmaWarpSpecializedILi5ENS5_IJNS4_1CILi1EEESB_SB_EEENS1_35KernelTmaWarpSpecializedCooperativeEEENS5_IJNSA_ILi256EEENSA_ILi64EEESG_EEENS_10bfloat16_tENS5_IJSB_llEEESI_SJ_NS4_8TiledMMAINS4_8MMA_AtomIJNS4_4SM904GMMA27MMA_64x64x16_F32BF16BF16_SSILNSN_5MajorE1ELSP_1ELNSN_7ScaleInE1ELSQ_1EEEEEENS4_6LayoutINS5_IJNSA_ILi2EEESB_SB_EEENS5_IJSB_NSA_ILi0EEESW_EEEEENS5_IJNS4_10UnderscoreESZ_SZ_EEEEENS4_13SM90_TMA_LOADENS4_14ComposedLayoutINS4_7SwizzleILi3ELi4ELi3EEENS4_18smem_ptr_flag_bitsILi16EEENST_INS5_IJSG_NSA_ILi8EEEEEENS5_IJSB_SG_EEEEEEEvNS4_8identityES12_S1C_vS1D_EENS_8epilogue10collective6detail29Sm90TmaWarpSpecializedAdapterINS1G_15DefaultEpilogueISI_NS5_IJlSB_lEEES1K_NS1F_6thread17LinearCombinationISI_Li1EffLNS1L_9ScaleType4KindE0ELNS_15FloatRoundStyleE2ESI_EENS1_15EpilogueDefaultEEEEEvvEEEEvNT_6ParamsE:
[----:B------:R-:W0:Y:S01]  /*0000*/  LDC R1, c[0x0][0x28] ;  /* 0x00000a00ff017b82 */ /* 0x000e220000000800 */
[----:B------:R-:W1:Y:S01]  /*0010*/  S2R R18, SR_TID.X ;  /* 0x0000000000127919 */ /* 0x000e620000002100 */
[----:B------:R-:W-:Y:S01]  /*0020*/  ELECT P0, URZ, PT ;  /* 0x00000000003f782f */ /* 0x000fe20003800000 */
[----:B------:R-:W-:Y:S01]  /*0030*/  BSSY B0, `(.L_x_0) ;  /* 0x000000f000007945 */ /* 0x000fe20003800000 */
[--C-:B-1----:R-:W-:Y:S02]  /*0040*/  SHF.R.U32.HI R0, RZ, 0x5, R18.reuse ;  /* 0x00000005ff007819 */ /* 0x102fe40000011612 */
[----:B------:R-:W-:-:S03]  /*0050*/  SHF.R.U32.HI R22, RZ, 0x7, R18 ;  /* 0x00000007ff167819 */ /* 0x000fc60000011612 */
[----:B------:R-:W1:Y:S04]  /*0060*/  SHFL.IDX PT, R5, R0, RZ, 0x1f ;  /* 0x00001fff00057589 */ /* 0x000e6800000e0000 */
[----:B------:R2:W3:Y:S01]  /*0070*/  SHFL.IDX PT, R8, R22, RZ, 0x1f ;  /* 0x00001fff16087589 */ /* 0x0004e200000e0000 */
[----:B-1----:R-:W-:-:S13]  /*0080*/  ISETP.NE.OR P0, PT, R5, RZ, !P0 ;  /* 0x000000ff0500720c */ /* 0x002fda0004705670 */
[----:B0-23--:R-:W-:Y:S05]  /*0090*/  @P0 BRA `(.L_x_1) ;  /* 0x0000000000200947 */ /* 0x00dfea0003800000 */
[----:B------:R-:W-:Y:S02]  /*00a0*/  ULDC.64 UR4, c[0x0][0x198] ;  /* 0x0000660000047ab9 */ /* 0x000fe40000000a00 */
[----:B------:R-:W-:Y:S02]  /*00b0*/  UIADD3 UR6, UP0, UR4, 0xf0, URZ ;  /* 0x000000f004067890 */ /* 0x000fe4000ff1e03f */
[----:B------:R-:W-:Y:S02]  /*00c0*/  UIADD3 UR4, UP1, UR4, 0x1f0, URZ ;  /* 0x000001f004047890 */ /* 0x000fe4000ff3e03f */
[----:B------:R-:W-:Y:S02]  /*00d0*/  UIADD3.X UR7, URZ, UR5, URZ, UP0, !UPT ;  /* 0x000000053f077290 */ /* 0x000fe400087fe43f */
[----:B------:R-:W-:-:S07]  /*00e0*/  UIADD3.X UR5, URZ, UR5, URZ, UP1, !UPT ;  /* 0x000000053f057290 */ /* 0x000fce0008ffe43f */
[----:B------:R0:W-:Y:S02]  /*00f0*/  UTMACCTL.PF [UR6] ;  /* 0x00000000060079b9 */ /* 0x0001e40008040000 */
[----:B------:R0:W-:Y:S02]  /*0100*/  UTMACCTL.PF [UR4] ;  /* 0x00000000040079b9 */ /* 0x0001e40008040000 */
[----:B0-----:R-:W-:Y:S01]  /*0110*/  NOP ;  /* 0x0000000000007918 */ /* 0x001fe20000000000 */
.L_x_1:
[----:B------:R-:W-:Y:S05]  /*0120*/  BSYNC B0 ;  /* 0x0000000000007941 */ /* 0x000fea0003800000 */
.L_x_0:
[----:B------:R-:W0:Y:S02]  /*0130*/  SHFL.IDX PT, R2, R0, RZ, 0x1f ;  /* 0x00001fff00027589 */ /* 0x000e2400000e0000 */
[----:B0-----:R-:W-:-:S13]  /*0140*/  ISETP.NE.AND P0, PT, R2, RZ, PT ;  /* 0x000000ff0200720c */ /* 0x001fda0003f05270 */
[----:B------:R-:W-:Y:S05]  /*0150*/  @P0 BRA `(.L_x_2) ;  /* 0x0000000000600947 */ /* 0x000fea0003800000 */
[----:B------:R-:W0:Y:S01]  /*0160*/  S2UR UR8, SR_CgaCtaId ;  /* 0x00000000000879c3 */ /* 0x000e220000008800 */
[----:B------:R-:W-:Y:S01]  /*0170*/  UMOV UR4, 0x400 ;  /* 0x0000040000047882 */ /* 0x000fe20000000000 */
[----:B------:R-:W-:Y:S01]  /*0180*/  UMOV UR5, 0x1 ;  /* 0x0000000100057882 */ /* 0x000fe20000000000 */
[----:B------:R-:W-:Y:S01]  /*0190*/  UMOV UR6, 0x100 ;  /* 0x0000010000067882 */ /* 0x000fe20000000000 */
[----:B------:R-:W-:Y:S01]  /*01a0*/  ELECT P0, URZ, PT ;  /* 0x00000000003f782f */ /* 0x000fe20003800000 */
[----:B------:R-:W-:-:S04]  /*01b0*/  UIADD3 UR6, -UR6, 0x100000, URZ ;  /* 0x0010000006067890 */ /* 0x000fc8000fffe13f */
[----:B------:R-:W-:Y:S02]  /*01c0*/  USHF.L.U32 UR7, UR6, 0xb, URZ ;  /* 0x0000000b06077899 */ /* 0x000fe4000800063f */
[----:B------:R-:W-:Y:S02]  /*01d0*/  USHF.L.U32 UR6, UR6, 0x1, URZ ;  /* 0x0000000106067899 */ /* 0x000fe4000800063f */
[----:B0-----:R-:W-:Y:S02]  /*01e0*/  ULEA UR8, UR8, UR4, 0x18 ;  /* 0x0000000408087291 */ /* 0x001fe4000f8ec03f */
[----:B------:R-:W-:-:S04]  /*01f0*/  UIADD3 UR4, -UR5, 0x100000, URZ ;  /* 0x0010000005047890 */ /* 0x000fc8000fffe13f */
[----:B------:R-:W-:Y:S02]  /*0200*/  USHF.L.U32 UR5, UR4, 0xb, URZ ;  /* 0x0000000b04057899 */ /* 0x000fe4000800063f */
[----:B------:R-:W-:Y:S01]  /*0210*/  USHF.L.U32 UR4, UR4, 0x1, URZ ;  /* 0x0000000104047899 */ /* 0x000fe2000800063f */
[----:B------:R-:W0:Y:S11]  /*0220*/  FENCE.VIEW.ASYNC.S ;  /* 0x00000000000073c6 */ /* 0x000e360000000000 */
[----:B0-----:R0:W1:Y:S01]  /*0230*/  SYNCS.EXCH.64 URZ, [UR8], UR4 ;  /* 0x00000004083f75b2 */ /* 0x0010620008000100 */
[----:B------:R0:W2:Y:S01]  /*0240*/  SYNCS.EXCH.64 URZ, [UR8+0x28], UR6 ;  /* 0x00002806083f75b2 */ /* 0x0000a20008000100 */
[----:B------:R0:W3:Y:S01]  /*0250*/  SYNCS.EXCH.64 URZ, [UR8+0x8], UR4 ;  /* 0x00000804083f75b2 */ /* 0x0000e20008000100 */
[----:B------:R0:W4:Y:S01]  /*0260*/  SYNCS.EXCH.64 URZ, [UR8+0x30], UR6 ;  /* 0x00003006083f75b2 */ /* 0x0001220008000100 */
[----:B------:R0:W0:Y:S01]  /*0270*/  SYNCS.EXCH.64 URZ, [UR8+0x10], UR4 ;  /* 0x00001004083f75b2 */ /* 0x0000220008000100 */
[----:B------:R0:W0:Y:S01]  /*0280*/  SYNCS.EXCH.64 URZ, [UR8+0x38], UR6 ;  /* 0x00003806083f75b2 */ /* 0x0000220008000100 */
[----:B------:R0:W0:Y:S01]  /*0290*/  SYNCS.EXCH.64 URZ, [UR8+0x18], UR4 ;  /* 0x00001804083f75b2 */ /* 0x0000220008000100 */
[----:B------:R0:W0:Y:S01]  /*02a0*/  SYNCS.EXCH.64 URZ, [UR8+0x40], UR6 ;  /* 0x00004006083f75b2 */ /* 0x0000220008000100 */
[----:B------:R0:W0:Y:S01]  /*02b0*/  SYNCS.EXCH.64 URZ, [UR8+0x20], UR4 ;  /* 0x00002004083f75b2 */ /* 0x0000220008000100 */
[----:B------:R0:W0:Y:S01]  /*02c0*/  SYNCS.EXCH.64 URZ, [UR8+0x48], UR6 ;  /* 0x00004806083f75b2 */ /* 0x0000220008000100 */
[----:B------:R-:W-:Y:S01]  /*02d0*/  NOP ;  /* 0x0000000000007918 */ /* 0x000fe20000000000 */
.L_x_2:
[----:B------:R-:W5:Y:S01]  /*02e0*/  SHFL.IDX PT, R0, R0, RZ, 0x1f ;  /* 0x00001fff00007589 */ /* 0x000f6200000e0000 */
[----:B------:R-:W1:Y:S01]  /*02f0*/  LDC R2, c[0x0][0x65c] ;  /* 0x00019700ff027b82 */ /* 0x000e620000000800 */
[----:B------:R-:W-:Y:S02]  /*0300*/  ELECT P0, URZ, PT ;  /* 0x00000000003f782f */ /* 0x000fe40003800000 */
[----:B------:R-:W-:Y:S01]  /*0310*/  LOP3.LUT R6, R6, 0xfffff7ff, RZ, 0xc0, !PT ;  /* 0xfffff7ff06067812 */ /* 0x000fe200078ec0ff */
[----:B------:R-:W2:Y:S01]  /*0320*/  S2R R3, SR_CTAID.Y ;  /* 0x0000000000037919 */ /* 0x000ea20000002600 */
[----:B0-----:R-:W-:Y:S01]  /*0330*/  UMOV UR4, 0x20 ;  /* 0x0000002000047882 */ /* 0x001fe20000000000 */
[----:B------:R-:W-:Y:S01]  /*0340*/  ISETP.NE.AND P2, PT, R8, RZ, PT ;  /* 0x000000ff0800720c */ /* 0x000fe20003f45270 */
[----:B------:R-:W-:Y:S01]  /*0350*/  NOP ;  /* 0x0000000000007918 */ /* 0x000fe20000000000 */
[----:B------:R-:W0:Y:S01]  /*0360*/  S2R R4, SR_CTAID.X ;  /* 0x0000000000047919 */ /* 0x000e220000002500 */
[----:B------:R-:W-:Y:S01]  /*0370*/  NOP ;  /* 0x0000000000007918 */ /* 0x000fe20000000000 */
[----:B-----5:R-:W-:-:S02]  /*0380*/  ISETP.NE.OR P0, PT, R0, RZ, !P0 ;  /* 0x000000ff0000720c */ /* 0x020fc40004705670 */
[----:B-1----:R-:W-:-:S11]  /*0390*/  ISETP.NE.AND P3, PT, R2, 0x1, PT ;  /* 0x000000010200780c */ /* 0x002fd60003f65270 */
[----:B------:R-:W-:Y:S01]  /*03a0*/  VOTEU.ALL UP0, P0 ;  /* 0x00000000003f7886 */ /* 0x000fe20000000000 */
[----:B------:R-:W-:Y:S01]  /*03b0*/  VOTEU.ALL UP1, P0 ;  /* 0x00000000003f7886 */ /* 0x000fe20000020000 */
[----:B------:R-:W-:Y:S01]  /*03c0*/  @P3 LOP3.LUT R6, R6, 0x800, RZ, 0xfc, !PT ;  /* 0x0000080006063812 */ /* 0x000fe200078efcff */
[----:B------:R-:W0:Y:S01]  /*03d0*/  @P3 LDC R17, c[0x0][0x10] ;  /* 0x00000400ff113b82 */ /* 0x000e220000000800 */
[----:B------:R-:W-:Y:S01]  /*03e0*/  SHF.R.S32.HI R6, RZ, 0x1f, R5 ;  /* 0x0000001fff067819 */ /* 0x000fe20000011405 */
[----:B------:R-:W-:Y:S01]  /*03f0*/  @!UP0 UMOV UR6, 0x400 ;  /* 0x0000040000068882 */ /* 0x000fe20000000000 */
[----:B------:R-:W-:-:S04]  /*0400*/  @!UP0 UIADD3 UR4, -UR4, 0x100000, URZ ;  /* 0x0010000004048890 */ /* 0x000fc8000fffe13f */
[----:B------:R-:W-:Y:S02]  /*0410*/  @!UP0 USHF.L.U32 UR5, UR4, 0xb, URZ ;  /* 0x0000000b04058899 */ /* 0x000fe4000800063f */
[----:B------:R-:W-:Y:S01]  /*0420*/  @!UP0 USHF.L.U32 UR4, UR4, 0x1, URZ ;  /* 0x0000000104048899 */ /* 0x000fe2000800063f */
[----:B------:R-:W-:Y:S01]  /*0430*/  @P3 IMAD.MOV.U32 R7, RZ, RZ, RZ ;  /* 0x000000ffff073224 */ /* 0x000fe200078e00ff */
[----:B------:R-:W-:Y:S01]  /*0440*/  LEA.HI R6, R6, R5, RZ, 0x2 ;  /* 0x0000000506067211 */ /* 0x000fe200078f10ff */
[----:B------:R-:W-:Y:S01]  /*0450*/  @P3 IMAD.MOV.U32 R11, RZ, RZ, RZ ;  /* 0x000000ffff0b3224 */ /* 0x000fe200078e00ff */
[----:B------:R-:W1:Y:S02]  /*0460*/  @!UP0 S2UR UR7, SR_CgaCtaId ;  /* 0x00000000000789c3 */ /* 0x000e640000008800 */
[----:B------:R-:W-:Y:S01]  /*0470*/  LOP3.LUT R0, R6, 0xfffffffc, RZ, 0xc0, !PT ;  /* 0xfffffffc06007812 */ /* 0x000fe200078ec0ff */
[----:B--2---:R-:W-:-:S04]  /*0480*/  @P3 IMAD.MOV.U32 R6, RZ, RZ, R3 ;  /* 0x000000ffff063224 */ /* 0x004fc800078e0003 */
[----:B------:R-:W-:Y:S01]  /*0490*/  IMAD.IADD R0, R5, 0x1, -R0 ;  /* 0x0000000105007824 */ /* 0x000fe200078e0a00 */
[----:B------:R-:W2:Y:S01]  /*04a0*/  @!P3 LDC R9, c[0x0][0xc] ;  /* 0x00000300ff09bb82 */ /* 0x000ea20000000800 */
[----:B------:R-:W-:Y:S02]  /*04b0*/  IMAD.MOV.U32 R5, RZ, RZ, RZ ;  /* 0x000000ffff057224 */ /* 0x000fe400078e00ff */
[----:B0-----:R-:W-:-:S04]  /*04c0*/  @P3 IMAD.WIDE.U32 R16, R4, R17, R6 ;  /* 0x0000001104103225 */ /* 0x001fc800078e0006 */
[----:B------:R-:W-:Y:S01]  /*04d0*/  @P3 IMAD.IADD R17, R17, 0x1, R11 ;  /* 0x0000000111113824 */ /* 0x000fe200078e020b */
[----:B-1----:R-:W-:Y:S01]  /*04e0*/  @!UP0 ULEA UR6, UR7, UR6, 0x18 ;  /* 0x0000000607068291 */ /* 0x002fe2000f8ec03f */
[----:B------:R-:W-:Y:S01]  /*04f0*/  VOTEU.ALL UP0, P0 ;  /* 0x00000000003f7886 */ /* 0x000fe20000000000 */
[----:B------:R-:W-:-:S04]  /*0500*/  ISETP.NE.AND P0, PT, R0, 0x3, PT ;  /* 0x000000030000780c */ /* 0x000fc80003f05270 */
[----:B------:R-:W-:Y:S01]  /*0510*/  ISETP.EQ.OR P0, PT, R0, RZ, !P0 ;  /* 0x000000ff0000720c */ /* 0x000fe20004702670 */
[----:B--2---:R-:W-:-:S03]  /*0520*/  @!P3 IMAD.WIDE.U32 R6, R9, R3, R4 ;  /* 0x000000030906b225 */ /* 0x004fc600078e0004 */
[C---:B------:R-:W-:Y:S01]  /*0530*/  ISETP.EQ.AND P0, PT, R8.reuse, RZ, P0 ;  /* 0x000000ff0800720c */ /* 0x040fe20000702270 */
[----:B------:R-:W-:Y:S01]  /*0540*/  VIADD R8, R8, 0xffffffff ;  /* 0xffffffff08087836 */ /* 0x000fe20000000000 */
[----:B------:R-:W0:Y:S02]  /*0550*/  FENCE.VIEW.ASYNC.S ;  /* 0x00000000000073c6 */ /* 0x000e240000000000 */
[----:B0-----:R0:W3:Y:S01]  /*0560*/  @!UP0 SYNCS.EXCH.64 URZ, [UR6+0x60], UR4 ;  /* 0x00006004063f85b2 */ /* 0x0010e20008000100 */
[----:B------:R-:W-:Y:S01]  /*0570*/  @!P3 IMAD.MOV.U32 R16, RZ, RZ, R6 ;  /* 0x000000ffff10b224 */ /* 0x000fe200078e0006 */
[----:B------:R-:W-:Y:S01]  /*0580*/  SEL R19, RZ, 0x1, !P0 ;  /* 0x00000001ff137807 */ /* 0x000fe20004000000 */
[----:B------:R-:W-:Y:S01]  /*0590*/  @!P3 IMAD.MOV.U32 R17, RZ, RZ, R7 ;  /* 0x000000ffff11b224 */ /* 0x000fe200078e0007 */
[----:B------:R-:W-:-:S04]  /*05a0*/  ISETP.GE.U32.AND P1, PT, R8, 0x2, PT ;  /* 0x000000020800780c */ /* 0x000fc80003f26070 */
[----:B------:R-:W-:Y:S01]  /*05b0*/  SEL R19, R19, 0x2, P1 ;  /* 0x0000000213137807 */ /* 0x000fe20000800000 */
[----:B------:R0:W3:Y:S01]  /*05c0*/  @!UP1 SYNCS.EXCH.64 URZ, [UR6+0x68], UR4 ;  /* 0x00006804063f95b2 */ /* 0x0000e20008000100 */
[----:B------:R-:W-:Y:S01]  /*05d0*/  NOP ;  /* 0x0000000000007918 */ /* 0x000fe20000000000 */
[----:B---34-:R-:W-:Y:S06]  /*05e0*/  BAR.SYNC.DEFER_BLOCKING 0x0 ;  /* 0x0000000000007b1d */ /* 0x018fec0000010000 */
[----:B------:R-:W-:Y:S05]  /*05f0*/  @!P2 BRA `(.L_x_3) ;  /* 0x0000006c00aca947 */ /* 0x000fea0003800000 */
[----:B------:R-:W-:-:S13]  /*0600*/  ISETP.GT.U32.AND P0, PT, R8, 0x1, PT ;  /* 0x000000010800780c */ /* 0x000fda0003f04070 */
[----:B0-----:R-:W-:Y:S05]  /*0610*/  @P0 EXIT ;  /* 0x000000000000094d */ /* 0x001fea0003800000 */
[----:B------:R-:W-:Y:S01]  /*0620*/  ULDC.64 UR4, c[0x0][0x650] ;  /* 0x0001940000047ab9 */ /* 0x000fe20000000a00 */
[----:B------:R-:W-:Y:S01]  /*0630*/  PRMT R0, RZ, 0x7610, R0 ;  /* 0x00007610ff007816 */ /* 0x000fe20000000000 */
[----:B------:R-:W-:Y:S01]  /*0640*/  IMAD.MOV.U32 R94, RZ, RZ, -0x1 ;  /* 0xffffffffff5e7424 */ /* 0x000fe200078e00ff */
[----:B------:R-:W-:Y:S01]  /*0650*/  ISETP.GE.U32.AND P0, PT, R16, UR4, PT ;  /* 0x0000000410007c0c */ /* 0x000fe2000bf06070 */
[----:B------:R-:W-:Y:S02]  /*0660*/  IMAD.MOV.U32 R90, RZ, RZ, -0x1 ;  /* 0xffffffffff5a7424 */ /* 0x000fe400078e00ff */
[----:B------:R-:W-:Y:S01]  /*0670*/  IMAD.MOV.U32 R23, RZ, RZ, -0x1 ;  /* 0xffffffffff177424 */ /* 0x000fe200078e00ff */
[----:B------:R-:W-:-:S13]  /*0680*/  ISETP.GE.U32.AND.EX P0, PT, R17, UR5, PT, P0 ;  /* 0x0000000511007c0c */ /* 0x000fda000bf06100 */
[----:B------:R-:W-:Y:S05]  /*0690*/  @P0 BRA `(.L_x_4) ;  /* 0x0000000400540947 */ /* 0x000fea0003800000 */
[----:B------:R-:W0:Y:S01]  /*06a0*/  LDC.64 R14, c[0x0][0x628] ;  /* 0x00018a00ff0e7b82 */ /* 0x000e220000000a00 */
[----:B------:R-:W-:Y:S02]  /*06b0*/  IMAD.MOV.U32 R6, RZ, RZ, R16 ;  /* 0x000000ffff067224 */ /* 0x000fe400078e0010 */
[----:B------:R-:W-:-:S05]  /*06c0*/  IMAD.MOV.U32 R7, RZ, RZ, R17 ;  /* 0x000000ffff077224 */ /* 0x000fca00078e0011 */
[----:B------:R-:W1:Y:S08]  /*06d0*/  LDC R0, c[0x0][0x630] ;  /* 0x00018c00ff007b82 */ /* 0x000e700000000800 */
[----:B------:R-:W2:Y:S01]  /*06e0*/  LDC.64 R20, c[0x0][0x620] ;  /* 0x00018800ff147b82 */ /* 0x000ea20000000a00 */
[----:B0-----:R-:W-:-:S04]  /*06f0*/  ISETP.NE.U32.AND P0, PT, R14, RZ, PT ;  /* 0x000000ff0e00720c */ /* 0x001fc80003f05070 */
[----:B------:R-:W-:-:S13]  /*0700*/  ISETP.NE.AND.EX P0, PT, R15, RZ, PT, P0 ;  /* 0x000000ff0f00720c */ /* 0x000fda0003f05300 */
[----:B-12---:R-:W-:Y:S05]  /*0710*/  @!P0 BRA `(.L_x_5) ;  /* 0x0000000000288947 */ /* 0x006fea0003800000 */
[----:B------:R-:W0:Y:S02]  /*0720*/  LDC R11, c[0x0][0x634] ;  /* 0x00018d00ff0b7b82 */ /* 0x000e240000000800 */
[----:B0-----:R-:W-:-:S05]  /*0730*/  IADD3 R11, P0, R16, R11, RZ ;  /* 0x0000000b100b7210 */ /* 0x001fca0007f1e0ff */
[----:B------:R-:W-:-:S04]  /*0740*/  IMAD.X R13, RZ, RZ, R17, P0 ;  /* 0x000000ffff0d7224 */ /* 0x000fc800000e0611 */
[----:B------:R-:W-:-:S04]  /*0750*/  IMAD.WIDE.U32 R6, R13, R14, RZ ;  /* 0x0000000e0d067225 */ /* 0x000fc800078e00ff */
[----:B------:R-:W-:-:S04]  /*0760*/  IMAD.WIDE.U32 R8, P0, R11, R15, R6 ;  /* 0x0000000f0b087225 */ /* 0x000fc80007800006 */
[----:B------:R-:W-:-:S04]  /*0770*/  IMAD.WIDE.U32 R6, R11, R14, RZ ;  /* 0x0000000e0b067225 */ /* 0x000fc800078e00ff */
[----:B------:R-:W-:Y:S01]  /*0780*/  IMAD.X R11, RZ, RZ, RZ, P0 ;  /* 0x000000ffff0b7224 */ /* 0x000fe200000e06ff */
[----:B------:R-:W-:Y:S01]  /*0790*/  IADD3 RZ, P0, R7, R8, RZ ;  /* 0x0000000807ff7210 */ /* 0x000fe20007f1e0ff */
[----:B------:R-:W-:-:S04]  /*07a0*/  IMAD.MOV.U32 R10, RZ, RZ, R9 ;  /* 0x000000ffff0a7224 */ /* 0x000fc800078e0009 */
[----:B------:R-:W-:-:S08]  /*07b0*/  IMAD.WIDE.U32.X R6, R13, R15, R10, P0 ;  /* 0x0000000f0d067225 */ /* 0x000fd000000e040a */
.L_x_5:
[-CC-:B------:R-:W-:Y:S01]  /*07c0*/  SHF.R.U64 R23, R6, R0.reuse, R7.reuse ;  /* 0x0000000006177219 */ /* 0x180fe20000001207 */
[----:B------:R-:W0:Y:S01]  /*07d0*/  LDC R10, c[0x0][0x618] ;  /* 0x00018600ff0a7b82 */ /* 0x000e220000000800 */
[----:B------:R-:W-:Y:S01]  /*07e0*/  SHF.R.U32.HI R5, RZ, R0, R7 ;  /* 0x00000000ff057219 */ /* 0x000fe20000011607 */
[----:B------:R-:W-:Y:S01]  /*07f0*/  ULDC UR4, c[0x0][0x150] ;  /* 0x0000540000047ab9 */ /* 0x000fe20000000800 */
[----:B------:R-:W-:Y:S02]  /*0800*/  IADD3 R9, P0, RZ, -R23, RZ ;  /* 0x80000017ff097210 */ /* 0x000fe40007f1e0ff */
[----:B------:R-:W-:-:S03]  /*0810*/  I2FP.F32.U32 R0, R4 ;  /* 0x0000000400007245 */ /* 0x000fc60000201000 */
[----:B------:R-:W1:Y:S01]  /*0820*/  LDC.64 R28, c[0x0][0x640] ;  /* 0x00019000ff1c7b82 */ /* 0x000e620000000a00 */
[----:B------:R-:W-:Y:S02]  /*0830*/  IMAD.X R11, RZ, RZ, ~R5, P0 ;  /* 0x000000ffff0b7224 */ /* 0x000fe400000e0e05 */
[----:B------:R-:W-:Y:S01]  /*0840*/  FMUL R0, R0, UR4 ;  /* 0x0000000400007c20 */ /* 0x000fe20008400000 */
[----:B------:R-:W-:Y:S01]  /*0850*/  IMAD.WIDE.U32 R6, R9, R20, R16 ;  /* 0x0000001409067225 */ /* 0x000fe200078e0010 */
[----:B------:R-:W-:-:S03]  /*0860*/  ULDC UR4, c[0x0][0x154] ;  /* 0x0000550000047ab9 */ /* 0x000fc60000000800 */
[----:B------:R-:W-:Y:S01]  /*0870*/  IMAD R8, R11, R20, RZ ;  /* 0x000000140b087224 */ /* 0x000fe200078e02ff */
[----:B------:R-:W2:Y:S01]  /*0880*/  LDC R5, c[0x0][0x144] ;  /* 0x00005100ff057b82 */ /* 0x000ea20000000800 */
[----:B------:R-:W3:Y:S02]  /*0890*/  F2I.U32.TRUNC.NTZ R0, R0 ;  /* 0x0000000000007305 */ /* 0x000ee4000020f000 */
[----:B------:R-:W-:-:S04]  /*08a0*/  IMAD R9, R9, R21, R8 ;  /* 0x0000001509097224 */ /* 0x000fc800078e0208 */
[----:B------:R-:W-:Y:S01]  /*08b0*/  IMAD.IADD R7, R7, 0x1, R9 ;  /* 0x0000000107077824 */ /* 0x000fe200078e0209 */
[----:B------:R-:W4:Y:S01]  /*08c0*/  LDC R12, c[0x0][0x608] ;  /* 0x00018200ff0c7b82 */ /* 0x000f220000000800 */
[----:B------:R-:W-:-:S03]  /*08d0*/  IMAD.MOV.U32 R9, RZ, RZ, -0x1 ;  /* 0xffffffffff097424 */ /* 0x000fc600078e00ff */
[-CC-:B0-----:R-:W-:Y:S02]  /*08e0*/  SHF.R.U64 R20, R6, R10.reuse, R7.reuse ;  /* 0x0000000a06147219 */ /* 0x181fe40000001207 */
[----:B------:R-:W-:Y:S02]  /*08f0*/  I2FP.F32.U32 R6, R3 ;  /* 0x0000000300067245 */ /* 0x000fe40000201000 */
[----:B------:R-:W0:Y:S01]  /*0900*/  LDC R26, c[0x0][0x658] ;  /* 0x00019600ff1a7b82 */ /* 0x000e220000000800 */
[----:B-1----:R-:W-:Y:S01]  /*0910*/  ISETP.NE.U32.AND P0, PT, R28, RZ, PT ;  /* 0x000000ff1c00720c */ /* 0x002fe20003f05070 */
[----:B---3--:R-:W-:Y:S01]  /*0920*/  IMAD.MOV R8, RZ, RZ, -R0 ;  /* 0x000000ffff087224 */ /* 0x008fe200078e0a00 */
[----:B------:R-:W-:Y:S01]  /*0930*/  SHF.R.U32.HI R7, RZ, R10, R7 ;  /* 0x0000000aff077219 */ /* 0x000fe20000011607 */
[----:B------:R-:W-:Y:S01]  /*0940*/  FMUL R6, R6, UR4 ;  /* 0x0000000406067c20 */ /* 0x000fe20008400000 */
[----:B------:R-:W-:-:S03]  /*0950*/  ISETP.NE.AND.EX P0, PT, R29, RZ, PT, P0 ;  /* 0x000000ff1d00720c */ /* 0x000fc60003f05300 */
[----:B------:R-:W1:Y:S01]  /*0960*/  LDC R14, c[0x0][0x148] ;  /* 0x00005200ff0e7b82 */ /* 0x000e620000000800 */
[----:B--2---:R-:W-:-:S07]  /*0970*/  IMAD R0, R5, R8, R4 ;  /* 0x0000000805007224 */ /* 0x004fce00078e0204 */
[----:B------:R-:W2:Y:S01]  /*0980*/  LDC R24, c[0x0][0x600] ;  /* 0x00018000ff187b82 */ /* 0x000ea20000000800 */
[-CC-:B----4-:R-:W-:Y:S02]  /*0990*/  SHF.R.U64 R30, R20, R12.reuse, R7.reuse ;  /* 0x0000000c141e7219 */ /* 0x190fe40000001207 */
[----:B------:R-:W-:Y:S01]  /*09a0*/  SHF.R.U32.HI R5, RZ, R12, R7 ;  /* 0x0000000cff057219 */ /* 0x000fe20000011607 */
[----:B------:R-:W-:Y:S01]  /*09b0*/  IMAD.MOV.U32 R7, RZ, RZ, 0x1 ;  /* 0x00000001ff077424 */ /* 0x000fe200078e00ff */
[----:B------:R3:W4:Y:S03]  /*09c0*/  F2I.U32.TRUNC.NTZ R12, R6 ;  /* 0x00000006000c7305 */ /* 0x000726000020f000 */
[----:B------:R-:W1:Y:S01]  /*09d0*/  LDC R15, c[0x0][0x648] ;  /* 0x00019200ff0f7b82 */ /* 0x000e620000000800 */
[-C--:B0-----:R-:W-:Y:S02]  /*09e0*/  SHF.L.U32 R4, R9, R26.reuse, RZ ;  /* 0x0000001a09047219 */ /* 0x081fe400000006ff */
[----:B------:R-:W-:-:S02]  /*09f0*/  SHF.R.U64 R32, R30, R26, R5 ;  /* 0x0000001a1e207219 */ /* 0x000fc40000001205 */
[----:B------:R-:W-:Y:S02]  /*0a00*/  LOP3.LUT R11, RZ, R4, RZ, 0x33, !PT ;  /* 0x00000004ff0b7212 */ /* 0x000fe400078e33ff */
[-C--:B------:R-:W-:Y:S01]  /*0a10*/  SHF.R.U32.HI R5, RZ, R26.reuse, R5 ;  /* 0x0000001aff057219 */ /* 0x080fe20000011605 */
[----:B------:R-:W0:Y:S01]  /*0a20*/  LDC R21, c[0x0][0x638] ;  /* 0x00018e00ff157b82 */ /* 0x000e220000000800 */
[----:B------:R-:W-:Y:S01]  /*0a30*/  SHF.L.U32 R10, R7, R26, RZ ;  /* 0x0000001a070a7219 */ /* 0x000fe200000006ff */
[----:B------:R-:W-:-:S06]  /*0a40*/  IMAD.MOV.U32 R4, RZ, RZ, R32 ;  /* 0x000000ffff047224 */ /* 0x000fcc00078e0020 */
[----:B------:R-:W0:Y:S01]  /*0a50*/  LDC R94, c[0x0][0x610] ;  /* 0x00018400ff5e7b82 */ /* 0x000e220000000800 */
[----:B---34-:R-:W-:Y:S05]  /*0a60*/  @!P0 BRA `(.L_x_6) ;  /* 0x0000000000288947 */ /* 0x018fea0003800000 */
[----:B------:R-:W3:Y:S02]  /*0a70*/  LDC R9, c[0x0][0x64c] ;  /* 0x00019300ff097b82 */ /* 0x000ee40000000800 */
[----:B---3--:R-:W-:-:S05]  /*0a80*/  IADD3 R9, P0, R32, R9, RZ ;  /* 0x0000000920097210 */ /* 0x008fca0007f1e0ff */
        /* <DEDUP_REMOVED lines=8> */
.L_x_6:
[----:B-1----:R-:W-:Y:S01]  /*0b10*/  SHF.R.U64 R4, R4, R15, R5 ;  /* 0x0000000f04047219 */ /* 0x002fe20000001205 */
[----:B--2---:R-:W-:Y:S01]  /*0b20*/  VIADD R5, R24, 0xffffffff ;  /* 0xffffffff18057836 */ /* 0x004fe20000000000 */
[----:B------:R-:W-:Y:S01]  /*0b30*/  LOP3.LUT R11, R30, R11, RZ, 0xc0, !PT ;  /* 0x0000000b1e0b7212 */ /* 0x000fe200078ec0ff */
[----:B------:R-:W-:Y:S02]  /*0b40*/  IMAD.MOV R12, RZ, RZ, -R12 ;  /* 0x000000ffff0c7224 */ /* 0x000fe400078e0a0c */
[----:B------:R-:W-:Y:S01]  /*0b50*/  IMAD.MOV R6, RZ, RZ, -R4 ;  /* 0x000000ffff067224 */ /* 0x000fe200078e0a04 */
[----:B------:R-:W-:Y:S01]  /*0b60*/  LOP3.LUT R5, R20, R5, RZ, 0xc0, !PT ;  /* 0x0000000514057212 */ /* 0x000fe200078ec0ff */
[----:B------:R-:W-:Y:S02]  /*0b70*/  @P3 IMAD R0, R14, R12, R3 ;  /* 0x0000000c0e003224 */ /* 0x000fe400078e0203 */
[----:B------:R-:W-:Y:S02]  /*0b80*/  IMAD R11, R10, R4, R11 ;  /* 0x000000040a0b7224 */ /* 0x000fe400078e020b */
[----:B0-----:R-:W-:-:S02]  /*0b90*/  IMAD R3, R6, R21, R32 ;  /* 0x0000001506037224 */ /* 0x001fc400078e0220 */
[----:B------:R-:W-:Y:S02]  /*0ba0*/  IMAD R94, R11, R94, R0 ;  /* 0x0000005e0b5e7224 */ /* 0x000fe400078e0200 */
[----:B------:R-:W-:Y:S02]  /*0bb0*/  IMAD R3, R3, R24, R5 ;  /* 0x0000001803037224 */ /* 0x000fe400078e0205 */
[----:B------:R-:W-:-:S03]  /*0bc0*/  IMAD.MOV.U32 R0, RZ, RZ, 0x1 ;  /* 0x00000001ff007424 */ /* 0x000fc600078e00ff */
[----:B------:R-:W-:Y:S02]  /*0bd0*/  SEL R90, R3, R94, !P3 ;  /* 0x0000005e035a7207 */ /* 0x000fe40005800000 */
[----:B------:R-:W-:-:S07]  /*0be0*/  SEL R94, R94, R3, !P3 ;  /* 0x000000035e5e7207 */ /* 0x000fce0005800000 */
.L_x_4:
[----:B------:R-:W-:-:S08]  /*0bf0*/  NOP ;  /* 0x0000000000007918 */ /* 0x000fd00000000000 */
[----:B------:R-:W0:Y:S02]  /*0c00*/  USETMAXREG.TRY_ALLOC.CTAPOOL UP0, 0xe8 ;  /* 0x000000e8000079c8 */ /* 0x000e240008000600 */
[----:B0-----:R-:W-:-:S13]  /*0c10*/  PLOP3.LUT P0, PT, PT, PT, UP0, 0x80, 0x0 ;  /* 0x000000000000781c */ /* 0x001fda0003f0f008 */
[----:B------:R-:W-:Y:S05]  /*0c20*/  @!P0 BRA `(.L_x_4) ;  /* 0xfffffffc00f08947 */ /* 0x000fea000383ffff */
[----:B------:R-:W-:Y:S01]  /*0c30*/  ULDC.64 UR4, c[0x0][0x598] ;  /* 0x0001660000047ab9 */ /* 0x000fe20000000a00 */
[----:B------:R-:W-:Y:S01]  /*0c40*/  ULDC.64 UR36, c[0x0][0x208] ;  /* 0x0000820000247ab9 */ /* 0x000fe20000000a00 */
[----:B------:R-:W-:-:S04]  /*0c50*/  ISETP.NE.U32.AND P0, PT, RZ, UR4, PT ;  /* 0x00000004ff007c0c */ /* 0x000fc8000bf05070 */
[----:B------:R-:W-:-:S13]  /*0c60*/  ISETP.NE.AND.EX P0, PT, RZ, UR5, PT, P0 ;  /* 0x00000005ff007c0c */ /* 0x000fda000bf05300 */
[----:B------:R-:W-:Y:S05]  /*0c70*/  @!P0 BRA `(.L_x_7) ;  /* 0x00000000001c8947 */ /* 0x000fea0003800000 */
[----:B------:R-:W0:Y:S02]  /*0c80*/  LDC.64 R4, c[0x0][0x598] ;  /* 0x00016600ff047b82 */ /* 0x000e240000000a00 */
[----:B0-----:R-:W2:Y:S02]  /*0c90*/  LDG.E.64 R4, desc[UR36][R4.64] ;  /* 0x0000002404047981 */ /* 0x001ea4000c1e1b00 */
[----:B--2---:R-:W-:-:S04]  /*0ca0*/  ISETP.NE.U32.AND P0, PT, R4, RZ, PT ;  /* 0x000000ff0400720c */ /* 0x004fc80003f05070 */
[----:B------:R-:W-:-:S13]  /*0cb0*/  ISETP.NE.AND.EX P0, PT, R5, RZ, PT, P0 ;  /* 0x000000ff0500720c */ /* 0x000fda0003f05300 */
[----:B------:R-:W-:Y:S05]  /*0cc0*/  @!P0 BRA `(.L_x_7) ;  /* 0x0000000000088947 */ /* 0x000fea0003800000 */
[----:B------:R0:W5:Y:S01]  /*0cd0*/  LD.E R88, desc[UR36][R4.64] ;  /* 0x0000002404587980 */ /* 0x000162000c101900 */
[----:B------:R-:W-:Y:S05]  /*0ce0*/  BRA `(.L_x_8) ;  /* 0x0000000000247947 */ /* 0x000fea0003800000 */
.L_x_7:
[----:B------:R-:W-:Y:S02]  /*0cf0*/  ULDC.64 UR4, c[0x0][0x588] ;  /* 0x0001620000047ab9 */ /* 0x000fe40000000a00 */
[----:B------:R-:W-:-:S04]  /*0d00*/  ISETP.NE.U32.AND P0, PT, RZ, UR4, PT ;  /* 0x00000004ff007c0c */ /* 0x000fc8000bf05070 */
[----:B------:R-:W-:-:S13]  /*0d10*/  ISETP.NE.AND.EX P0, PT, RZ, UR5, PT, P0 ;  /* 0x00000005ff007c0c */ /* 0x000fda000bf05300 */
[----:B------:R-:W-:Y:S05]  /*0d20*/  @!P0 BRA `(.L_x_9) ;  /* 0x00000000000c8947 */ /* 0x000fea0003800000 */
[----:B------:R-:W0:Y:S02]  /*0d30*/  LDC.64 R88, c[0x0][0x588] ;  /* 0x00016200ff587b82 */ /* 0x000e240000000a00 */
[----:B0-----:R1:W5:Y:S01]  /*0d40*/  LDG.E R88, desc[UR36][R88.64] ;  /* 0x0000002458587981 */ /* 0x001362000c1e1900 */
[----:B------:R-:W-:Y:S05]  /*0d50*/  BRA `(.L_x_8) ;  /* 0x0000000000087947 */ /* 0x000fea0003800000 */
.L_x_9:
[----:B------:R-:W-:Y:S02]  /*0d60*/  ULDC UR4, c[0x0][0x580] ;  /* 0x0001600000047ab9 */ /* 0x000fe40000000800 */
[----:B------:R-:W-:-:S07]  /*0d70*/  IMAD.U32 R88, RZ, RZ, UR4 ;  /* 0x00000004ff587e24 */ /* 0x000fce000f8e00ff */
.L_x_8:
[----:B------:R-:W-:Y:S02]  /*0d80*/  ULDC.64 UR4, c[0x0][0x5a0] ;  /* 0x0001680000047ab9 */ /* 0x000fe40000000a00 */
[----:B------:R-:W-:-:S04]  /*0d90*/  ISETP.NE.U32.AND P0, PT, RZ, UR4, PT ;  /* 0x00000004ff007c0c */ /* 0x000fc8000bf05070 */
[----:B------:R-:W-:-:S13]  /*0da0*/  ISETP.NE.AND.EX P0, PT, RZ, UR5, PT, P0 ;  /* 0x00000005ff007c0c */ /* 0x000fda000bf05300 */
[----:B------:R-:W-:Y:S05]  /*0db0*/  @!P0 BRA `(.L_x_10) ;  /* 0x00000000001c8947 */ /* 0x000fea0003800000 */
[----:B0-----:R-:W0:Y:S02]  /*0dc0*/  LDC.64 R4, c[0x0][0x5a0] ;  /* 0x00016800ff047b82 */ /* 0x001e240000000a00 */
[----:B0-----:R-:W2:Y:S02]  /*0dd0*/  LDG.E.64 R4, desc[UR36][R4.64] ;  /* 0x0000002404047981 */ /* 0x001ea4000c1e1b00 */
[----:B--2---:R-:W-:-:S04]  /*0de0*/  ISETP.NE.U32.AND P0, PT, R4, RZ, PT ;  /* 0x000000ff0400720c */ /* 0x004fc80003f05070 */
[----:B------:R-:W-:-:S13]  /*0df0*/  ISETP.NE.AND.EX P0, PT, R5, RZ, PT, P0 ;  /* 0x000000ff0500720c */ /* 0x000fda0003f05300 */
[----:B------:R-:W-:Y:S05]  /*0e00*/  @!P0 BRA `(.L_x_10) ;  /* 0x0000000000088947 */ /* 0x000fea0003800000 */
[----:B-1----:R0:W5:Y:S01]  /*0e10*/  LD.E R89, desc[UR36][R4.64] ;  /* 0x0000002404597980 */ /* 0x002162000c101900 */
[----:B------:R-:W-:Y:S05]  /*0e20*/  BRA `(.L_x_11) ;  /* 0x0000000000247947 */ /* 0x000fea0003800000 */
.L_x_10:
[----:B------:R-:W-:Y:S02]  /*0e30*/  ULDC.64 UR4, c[0x0][0x590] ;  /* 0x0001640000047ab9 */ /* 0x000fe40000000a00 */
[----:B------:R-:W-:-:S04]  /*0e40*/  ISETP.NE.U32.AND P0, PT, RZ, UR4, PT ;  /* 0x00000004ff007c0c */ /* 0x000fc8000bf05070 */
[----:B------:R-:W-:-:S13]  /*0e50*/  ISETP.NE.AND.EX P0, PT, RZ, UR5, PT, P0 ;  /* 0x00000005ff007c0c */ /* 0x000fda000bf05300 */
[----:B------:R-:W-:Y:S05]  /*0e60*/  @!P0 BRA `(.L_x_12) ;  /* 0x00000000000c8947 */ /* 0x000fea0003800000 */
[----:B0-----:R-:W1:Y:S02]  /*0e70*/  LDC.64 R4, c[0x0][0x590] ;  /* 0x00016400ff047b82 */ /* 0x001e640000000a00 */
[----:B-1----:R1:W5:Y:S01]  /*0e80*/  LDG.E R89, desc[UR36][R4.64] ;  /* 0x0000002404597981 */ /* 0x002362000c1e1900 */
[----:B------:R-:W-:Y:S05]  /*0e90*/  BRA `(.L_x_11) ;  /* 0x0000000000087947 */ /* 0x000fea0003800000 */
.L_x_12:
[----:B------:R-:W-:Y:S02]  /*0ea0*/  ULDC UR4, c[0x0][0x584] ;  /* 0x0001610000047ab9 */ /* 0x000fe40000000800 */
[----:B-1----:R-:W-:-:S07]  /*0eb0*/  IMAD.U32 R89, RZ, RZ, UR4 ;  /* 0x00000004ff597e24 */ /* 0x002fce000f8e00ff */
.L_x_11:
[----:B------:R-:W-:-:S13]  /*0ec0*/  LOP3.LUT P0, RZ, R0, 0xff, RZ, 0xc0, !PT ;  /* 0x000000ff00ff7812 */ /* 0x000fda000780c0ff */
[----:B------:R-:W-:Y:S05]  /*0ed0*/  @!P0 EXIT ;  /* 0x000000000000894d */ /* 0x000fea0003800000 */
[----:B------:R-:W-:Y:S01]  /*0ee0*/  ULDC UR4, c[0x0][0x28c] ;  /* 0x0000a30000047ab9 */ /* 0x000fe20000000800 */
[----:B------:R-:W-:Y:S01]  /*0ef0*/  LOP3.LUT R102, R19, 0x1, RZ, 0xfc, !PT ;  /* 0x0000000113667812 */ /* 0x000fe200078efcff */
[----:B------:R-:W-:Y:S01]  /*0f00*/  UIADD3 UR4, UR4, 0x3f, URZ ;  /* 0x0000003f04047890 */ /* 0x000fe2000fffe03f */
[----:B------:R-:W-:Y:S01]  /*0f10*/  UMOV UR38, URZ ;  /* 0x0000003f00267c82 */ /* 0x000fe20008000000 */
[----:B------:R-:W-:Y:S02]  /*0f20*/  UMOV UR39, URZ ;  /* 0x0000003f00277c82 */ /* 0x000fe40008000000 */
[----:B------:R-:W-:-:S04]  /*0f30*/  USHF.R.S32.HI UR5, URZ, 0x1f, UR4 ;  /* 0x0000001f3f057899 */ /* 0x000fc80008011404 */
[----:B------:R-:W-:-:S04]  /*0f40*/  ULEA.HI UR5, UR5, UR4, URZ, 0x6 ;  /* 0x0000000405057291 */ /* 0x000fc8000f8f303f */
[----:B------:R-:W-:-:S12]  /*0f50*/  USHF.R.S32.HI UR40, URZ, 0x6, UR5 ;  /* 0x000000063f287899 */ /* 0x000fd80008011405 */
.L_x_156:
[----:B------:R-:W-:Y:S01]  /*0f60*/  LOP3.LUT R0, R18, 0x80, RZ, 0xc0, !PT ;  /* 0x0000008012007812 */ /* 0x000fe200078ec0ff */
[----:B------:R-:W2:Y:S01]  /*0f70*/  S2UR UR7, SR_CgaCtaId ;  /* 0x00000000000779c3 */ /* 0x000ea20000008800 */
[----:B------:R-:W-:Y:S02]  /*0f80*/  UMOV UR6, 0x400 ;  /* 0x0000040000067882 */ /* 0x000fe40000000000 */
[----:B------:R-:W-:-:S06]  /*0f90*/  SHF.R.U32.HI R0, RZ, 0x7, R0 ;  /* 0x00000007ff007819 */ /* 0x000fcc0000011600 */
[----:B---3--:R-:W3:Y:S01]  /*0fa0*/  SHFL.IDX PT, R0, R0, RZ, 0x1f ;  /* 0x00001fff00007589 */ /* 0x008ee200000e0000 */
[----:B--2---:R-:W-:Y:S01]  /*0fb0*/  ULEA UR42, UR7, UR6, 0x18 ;  /* 0x00000006072a7291 */ /* 0x004fe2000f8ec03f */
[----:B---3--:R-:W-:-:S13]  /*0fc0*/  R2UR UR4, R0 ;  /* 0x00000000000472ca */ /* 0x008fda00000e0000 */
[----:B------:R-:W-:-:S04]  /*0fd0*/  ULEA.HI UR5, UR4, UR4, URZ, 0x1 ;  /* 0x0000000404057291 */ /* 0x000fc8000f8f083f */
[----:B------:R-:W-:-:S04]  /*0fe0*/  ULOP3.LUT UR5, UR5, 0x7fffe, URZ, 0xc0, !UPT ;  /* 0x0007fffe05057892 */ /* 0x000fc8000f8ec03f */
[----:B------:R-:W-:-:S03]  /*0ff0*/  UIADD3 UR5, UR4, -UR5, URZ ;  /* 0x8000000504057290 */ /* 0x000fc6000fffe03f */
[----:B------:R-:W-:Y:S01]  /*1000*/  ULDC UR4, c[0x0][0x28c] ;  /* 0x0000a30000047ab9 */ /* 0x000fe20000000800 */
[----:B------:R-:W-:Y:S01]  /*1010*/  ULEA UR5, UR5, UR42, 0xd ;  /* 0x0000002a05057291 */ /* 0x000fe2000f8e683f */
[----:B------:R-:W-:-:S03]  /*1020*/  ISETP.LT.AND P0, PT, RZ, UR4, PT ;  /* 0x00000004ff007c0c */ /* 0x000fc6000bf01270 */
[----:B------:R-:W-:-:S04]  /*1030*/  UIADD3 UR5, UR5, 0x100, URZ ;  /* 0x0000010005057890 */ /* 0x000fc8000fffe03f */
[----:B------:R-:W-:-:S04]  /*1040*/  USHF.R.U32.HI UR5, URZ, 0x4, UR5 ;  /* 0x000000043f057899 */ /* 0x000fc80008011605 */
[----:B------:R-:W-:Y:S02]  /*1050*/  ULOP3.LUT UR41, UR5, 0x3fff, URZ, 0xc0, !UPT ;  /* 0x00003fff05297892 */ /* 0x000fe4000f8ec03f */
[----:B01--45:R-:W-:Y:S10]  /*1060*/  @P0 BRA `(.L_x_13) ;  /* 0x0000000000400947 */ /* 0x033ff40003800000 */
[----:B------:R-:W-:Y:S01]  /*1070*/  MOV R0, 0x0 ;  /* 0x0000000000007802 */ /* 0x000fe20000000f00 */
[----:B------:R-:W-:Y:S01]  /*1080*/  ULDC.64 UR4, c[0x4][0x68] ;  /* 0x01001a0000047ab9 */ /* 0x000fe20000000a00 */
[----:B------:R-:W-:Y:S01]  /*1090*/  ULDC.64 UR6, c[0x4][0x8] ;  /* 0x0100020000067ab9 */ /* 0x000fe20000000a00 */
[----:B01----:R-:W-:Y:S01]  /*10a0*/  IMAD.U32 R4, RZ, RZ, UR4 ;  /* 0x00000004ff047e24 */ /* 0x003fe2000f8e00ff */
[----:B------:R0:W1:Y:S01]  /*10b0*/  LDC.64 R14, c[0x4][R0] ;  /* 0x01000000000e7b82 */ /* 0x0000620000000a00 */
[----:B------:R-:W-:Y:S01]  /*10c0*/  IMAD.U32 R5, RZ, RZ, UR5 ;  /* 0x00000005ff057e24 */ /* 0x000fe2000f8e00ff */
[----:B------:R-:W-:Y:S01]  /*10d0*/  ULDC.64 UR4, c[0x4][0x70] ;  /* 0x01001c0000047ab9 */ /* 0x000fe20000000a00 */
[----:B------:R-:W-:Y:S02]  /*10e0*/  IMAD.U32 R10, RZ, RZ, UR6 ;  /* 0x00000006ff0a7e24 */ /* 0x000fe4000f8e00ff */
[----:B------:R-:W-:Y:S02]  /*10f0*/  IMAD.U32 R6, RZ, RZ, UR4 ;  /* 0x00000004ff067e24 */ /* 0x000fe4000f8e00ff */
[----:B------:R-:W-:-:S02]  /*1100*/  IMAD.U32 R7, RZ, RZ, UR5 ;  /* 0x00000005ff077e24 */ /* 0x000fc4000f8e00ff */
[----:B------:R-:W-:Y:S02]  /*1110*/  IMAD.U32 R11, RZ, RZ, UR7 ;  /* 0x00000007ff0b7e24 */ /* 0x000fe4000f8e00ff */
[----:B------:R-:W-:Y:S02]  /*1120*/  IMAD.MOV.U32 R8, RZ, RZ, 0x1e1 ;  /* 0x000001e1ff087424 */ /* 0x000fe400078e00ff */
[----:B------:R-:W-:Y:S02]  /*1130*/  IMAD.MOV.U32 R12, RZ, RZ, 0x1 ;  /* 0x00000001ff0c7424 */ /* 0x000fe400078e00ff */
[----:B0-----:R-:W-:-:S07]  /*1140*/  IMAD.MOV.U32 R13, RZ, RZ, RZ ;  /* 0x000000ffff0d7224 */ /* 0x001fce00078e00ff */
[----:B------:R-:W-:-:S07]  /*1150*/  LEPC R20, `(.L_x_13) ;  /* 0x000000001014794e */ /* 0x000fce0000000000 */
[----:B-1---5:R-:W-:Y:S05]  /*1160*/  CALL.ABS.NOINC R14 ;  /* 0x000000000e007343 */ /* 0x022fea0003c00000 */
.L_x_13:
[----:B------:R-:W-:-:S13]  /*1170*/  ISETP.NE.AND P0, PT, R102, 0x3, PT ;  /* 0x000000036600780c */ /* 0x000fda0003f05270 */
[----:B------:R-:W-:Y:S05]  /*1180*/  @!P0 BRA `(.L_x_14) ;  /* 0x0000000000048947 */ /* 0x000fea0003800000 */
[----:B------:R-:W-:Y:S01]  /*1190*/  BPT.TRAP 0x1 ;  /* 0x000000040000795c */ /* 0x000fe20000300000 */
.L_x_14:
[----:B------:R-:W-:Y:S02]  /*11a0*/  IMAD.U32 R3, RZ, RZ, UR39 ;  /* 0x00000027ff037e24 */ /* 0x000fe4000f8e00ff */
[----:B------:R-:W-:-:S03]  /*11b0*/  IMAD.U32 R0, RZ, RZ, UR38 ;  /* 0x00000026ff007e24 */ /* 0x000fc6000f8e00ff */
[----:B------:R-:W-:Y:S02]  /*11c0*/  LEA R3, R3, UR42, 0x3 ;  /* 0x0000002a03037c11 */ /* 0x000fe4000f8e18ff */
[----:B------:R-:W-:-:S04]  /*11d0*/  SHF.L.U32 R0, R0, 0x1f, RZ ;  /* 0x0000001f00007819 */ /* 0x000fc800000006ff */
[----:B------:R2:W3:Y:S01]  /*11e0*/  SYNCS.PHASECHK.TRANS64.TRYWAIT P1, [R3+URZ], R0 ;  /* 0x00000000030075a7 */ /* 0x0004e2000802017f */
[----:B------:R-:W-:Y:S05]  /*11f0*/  @!P0 BRA `(.L_x_15) ;  /* 0x0000000000048947 */ /* 0x000fea0003800000 */
[----:B------:R-:W-:Y:S01]  /*1200*/  BPT.TRAP 0x1 ;  /* 0x000000040000795c */ /* 0x000fe20000300000 */
.L_x_15:
[----:B---3--:R-:W-:Y:S05]  /*1210*/  @P1 BRA `(.L_x_16) ;  /* 0x0000000000081947 */ /* 0x008fea0003800000 */
[----:B------:R-:W3:Y:S02]  /*1220*/  SYNCS.PHASECHK.TRANS64.TRYWAIT P1, [R3+URZ], R0 ;  /* 0x00000000030075a7 */ /* 0x000ee4000802017f */
[----:B---3--:R-:W-:Y:S05]  /*1230*/  @!P1 BRA `(.L_x_17) ;  /* 0x0000007800949947 */ /* 0x008fea0003800000 */
.L_x_16:
[----:B------:R-:W-:-:S04]  /*1240*/  UISETP.LT.AND UP0, UPT, UR40, 0x1, UPT ;  /* 0x000000012800788c */ /* 0x000fc8000bf01270 */
[----:B------:R-:W-:-:S04]  /*1250*/  USEL UR4, UR40, 0x1, UP0 ;  /* 0x0000000128047887 */ /* 0x000fc80008000000 */
[----:B------:R-:W-:-:S06]  /*1260*/  UIADD3 UR4, UR40, -UR4, URZ ;  /* 0x8000000428047290 */ /* 0x000fcc000fffe03f */
[----:B--23--:R-:W-:Y:S01]  /*1270*/  IMAD.U32 R0, RZ, RZ, UR4 ;  /* 0x00000004ff007e24 */ /* 0x00cfe2000f8e00ff */
[----:B------:R-:W-:Y:S05]  /*1280*/  WARPSYNC.ALL ;  /* 0x0000000000007948 */ /* 0x000fea0003800000 */
[----:B------:R-:W-:Y:S01]  /*1290*/  ISETP.GE.AND P1, PT, R0, 0x1, PT ;  /* 0x000000010000780c */ /* 0x000fe20003f26270 */
[----:B------:R-:W-:Y:S01]  /*12a0*/  UIADD3 UR4, UR42, 0x28100, URZ ;  /* 0x000281002a047890 */ /* 0x000fe2000fffe03f */
[----:B------:R-:W-:Y:S01]  /*12b0*/  WARPGROUP.ARRIVE ;  /* 0x00000000000079c5 */ /* 0x000fe20000000000 */
[----:B------:R-:W-:Y:S02]  /*12c0*/  ULEA UR6, UR39, UR41, 0xb ;  /* 0x0000002927067291 */ /* 0x000fe4000f8e583f */
[----:B------:R-:W-:Y:S01]  /*12d0*/  USHF.R.U32.HI UR4, URZ, 0x4, UR4 ;  /* 0x000000043f047899 */ /* 0x000fe20008011604 */
[----:B------:R-:W-:Y:S01]  /*12e0*/  UMOV UR9, 0x40000040 ;  /* 0x4000004000097882 */ /* 0x000fe20000000000 */
[----:B------:R-:W-:-:S02]  /*12f0*/  UMOV UR11, 0x40000040 ;  /* 0x40000040000b7882 */ /* 0x000fc40000000000 */
[----:B------:R-:W-:Y:S01]  /*1300*/  ULOP3.LUT UR4, UR4, 0x3fff, URZ, 0xc0, !UPT ;  /* 0x00003fff04047892 */ /* 0x000fe2000f8ec03f */
[----:B------:R-:W-:Y:S01]  /*1310*/  UMOV UR8, UR6 ;  /* 0x0000000600087c82 */ /* 0x000fe20008000000 */
[----:B------:R-:W-:Y:S02]  /*1320*/  UIADD3 UR7, UR6, 0x400, URZ ;  /* 0x0000040006077890 */ /* 0x000fe4000fffe03f */
[----:B------:R-:W-:-:S07]  /*1330*/  ULEA UR5, UR39, UR4, 0x9 ;  /* 0x0000000427057291 */ /* 0x000fce000f8e483f */
[----:B------:R-:W-:Y:S02]  /*1340*/  UMOV UR10, UR5 ;  /* 0x00000005000a7c82 */ /* 0x000fe40008000000 */
[----:B------:R-:W-:Y:S01]  /*1350*/  HGMMA.64x64x16.F32.BF16 R56, gdesc[UR8].tnspA.tnspB, RZ, !UPT, gsb0 ;  /* 0x60e00000083879f0 */ /* 0x000fe2000c0018ff */
[----:B------:R-:W-:Y:S01]  /*1360*/  UMOV UR8, UR7 ;  /* 0x0000000700087c82 */ /* 0x000fe20008000000 */
[----:B------:R-:W-:Y:S01]  /*1370*/  UMOV UR9, 0x40000040 ;  /* 0x4000004000097882 */ /* 0x000fe20000000000 */
[----:B------:R-:W-:Y:S01]  /*1380*/  UIADD3 UR7, UR6, 0x480, URZ ;  /* 0x0000048006077890 */ /* 0x000fe2000fffe03f */
[----:B------:R-:W-:Y:S02]  /*1390*/  WARPGROUP.DEPBAR.LE gsb0, 0x0 ;  /* 0x00008000000079c5 */ /* 0x000fe40000010000 */
[----:B------:R-:W-:-:S06]  /*13a0*/  WARPGROUP.ARRIVE ;  /* 0x00000000000079c5 */ /* 0x000fcc0000000000 */
[----:B------:R-:W-:Y:S01]  /*13b0*/  HGMMA.64x64x16.F32.BF16 R24, gdesc[UR8].tnspA.tnspB, RZ, !UPT, gsb0 ;  /* 0x60e00000081879f0 */ /* 0x000fe2000c0018ff */
[----:B------:R-:W-:Y:S02]  /*13c0*/  UIADD3 UR8, UR6, 0x80, URZ ;  /* 0x0000008006087890 */ /* 0x000fe4000fffe03f */
[----:B------:R-:W-:Y:S01]  /*13d0*/  UIADD3 UR10, UR5, 0x80, URZ ;  /* 0x00000080050a7890 */ /* 0x000fe2000fffe03f */
[----:B------:R-:W-:Y:S01]  /*13e0*/  UMOV UR9, 0x40000040 ;  /* 0x4000004000097882 */ /* 0x000fe20000000000 */
[----:B------:R-:W-:Y:S01]  /*13f0*/  UMOV UR11, 0x40000040 ;  /* 0x40000040000b7882 */ /* 0x000fe20000000000 */
[----:B------:R-:W-:Y:S02]  /*1400*/  WARPGROUP.DEPBAR.LE gsb0, 0x0 ;  /* 0x00008000000079c5 */ /* 0x000fe40000010000 */
[----:B------:R-:W-:-:S06]  /*1410*/  WARPGROUP.ARRIVE ;  /* 0x00000000000079c5 */ /* 0x000fcc0000000000 */
[----:B------:R-:W-:Y:S01]  /*1420*/  HGMMA.64x64x16.F32.BF16 R56, gdesc[UR8].tnspA.tnspB, R56, gsb0 ;  /* 0x60e00000083879f0 */ /* 0x000fe20008001838 */
[----:B------:R-:W-:Y:S01]  /*1430*/  UMOV UR8, UR7 ;  /* 0x0000000700087c82 */ /* 0x000fe20008000000 */
[----:B------:R-:W-:Y:S01]  /*1440*/  UMOV UR9, 0x40000040 ;  /* 0x4000004000097882 */ /* 0x000fe20000000000 */
[----:B------:R-:W-:Y:S01]  /*1450*/  UIADD3 UR7, UR6, 0x500, URZ ;  /* 0x0000050006077890 */ /* 0x000fe2000fffe03f */
[----:B------:R-:W-:Y:S02]  /*1460*/  WARPGROUP.DEPBAR.LE gsb0, 0x0 ;  /* 0x00008000000079c5 */ /* 0x000fe40000010000 */
[----:B------:R-:W-:-:S06]  /*1470*/  WARPGROUP.ARRIVE ;  /* 0x00000000000079c5 */ /* 0x000fcc0000000000 */
[----:B------:R-:W-:Y:S01]  /*1480*/  HGMMA.64x64x16.F32.BF16 R24, gdesc[UR8].tnspA.tnspB, R24, gsb0 ;  /* 0x60e00000081879f0 */ /* 0x000fe20008001818 */
        /* <DEDUP_REMOVED lines=9> */
[----:B------:R-:W-:Y:S02]  /*1520*/  WARPGROUP.DEPBAR.LE gsb0, 0x0 ;  /* 0x00008000000079c5 */ /* 0x000fe40000010000 */
[----:B------:R-:W-:-:S06]  /*1530*/  WARPGROUP.ARRIVE ;  /* 0x00000000000079c5 */ /* 0x000fcc0000000000 */
[----:B------:R-:W-:Y:S01]  /*1540*/  HGMMA.64x64x16.F32.BF16 R24, gdesc[UR8].tnspA.tnspB, R24, gsb0 ;  /* 0x60e00000081879f0 */ /* 0x000fe20008001818 */
[----:B------:R-:W-:Y:S02]  /*1550*/  UIADD3 UR8, UR6, 0x180, URZ ;  /* 0x0000018006087890 */ /* 0x000fe4000fffe03f */
[----:B------:R-:W-:Y:S01]  /*1560*/  UIADD3 UR10, UR5, 0x180, URZ ;  /* 0x00000180050a7890 */ /* 0x000fe2000fffe03f */
[----:B------:R-:W-:Y:S01]  /*1570*/  UMOV UR9, 0x40000040 ;  /* 0x4000004000097882 */ /* 0x000fe20000000000 */
[----:B------:R-:W-:Y:S01]  /*1580*/  UMOV UR11, 0x40000040 ;  /* 0x40000040000b7882 */ /* 0x000fe20000000000 */
[----:B------:R-:W-:Y:S01]  /*1590*/  UIADD3 UR6, UR6, 0x580, URZ ;  /* 0x0000058006067890 */ /* 0x000fe2000fffe03f */
[----:B------:R-:W-:Y:S02]  /*15a0*/  WARPGROUP.DEPBAR.LE gsb0, 0x0 ;  /* 0x00008000000079c5 */ /* 0x000fe40000010000 */
[----:B------:R-:W-:-:S06]  /*15b0*/  WARPGROUP.ARRIVE ;  /* 0x00000000000079c5 */ /* 0x000fcc0000000000 */
[----:B------:R-:W-:Y:S01]  /*15c0*/  HGMMA.64x64x16.F32.BF16 R56, gdesc[UR8].tnspA.tnspB, R56, gsb0 ;  /* 0x60e00000083879f0 */ /* 0x000fe20008001838 */
[----:B------:R-:W-:Y:S01]  /*15d0*/  UMOV UR8, UR6 ;  /* 0x0000000600087c82 */ /* 0x000fe20008000000 */
[----:B------:R-:W-:Y:S01]  /*15e0*/  UMOV UR9, 0x40000040 ;  /* 0x4000004000097882 */ /* 0x000fe20000000000 */
[----:B------:R-:W-:Y:S02]  /*15f0*/  WARPGROUP.DEPBAR.LE gsb0, 0x0 ;  /* 0x00008000000079c5 */ /* 0x000fe40000010000 */
[----:B------:R-:W-:-:S06]  /*1600*/  WARPGROUP.ARRIVE ;  /* 0x00000000000079c5 */ /* 0x000fcc0000000000 */
[----:B------:R-:W-:Y:S03]  /*1610*/  HGMMA.64x64x16.F32.BF16 R24, gdesc[UR8].tnspA.tnspB, R24, gsb0 ;  /* 0x60e00000081879f0 */ /* 0x000fe60008001818 */
[----:B------:R-:W-:Y:S02]  /*1620*/  WARPGROUP.DEPBAR.LE gsb0, 0x0 ;  /* 0x00008000000079c5 */ /* 0x000fe40000010000 */
[----:B------:R-:W-:Y:S05]  /*1630*/  @!P1 BRA `(.L_x_18) ;  /* 0x0000000400789947 */ /* 0x000fea0003800000 */
[----:B------:R-:W-:-:S04]  /*1640*/  UIADD3 UR5, UR39, 0x1, URZ ;  /* 0x0000000127057890 */ /* 0x000fc8000fffe03f */
[----:B------:R-:W-:-:S04]  /*1650*/  UISETP.NE.AND UP0, UPT, UR5, 0x5, UPT ;  /* 0x000000050500788c */ /* 0x000fc8000bf05270 */
[----:B------:R-:W-:Y:S02]  /*1660*/  USEL UR6, URZ, 0x1, UP0 ;  /* 0x000000013f067887 */ /* 0x000fe40008000000 */
[----:B------:R-:W-:Y:S02]  /*1670*/  USEL UR5, UR5, URZ, UP0 ;  /* 0x0000003f05057287 */ /* 0x000fe40008000000 */
[----:B------:R-:W-:-:S06]  /*1680*/  ULOP3.LUT UR6, UR38, UR6, URZ, 0x3c, !UPT ;  /* 0x0000000626067292 */ /* 0x000fcc000f8e3c3f */
[----:B01----:R-:W-:Y:S01]  /*1690*/  IMAD.U32 R5, RZ, RZ, UR6 ;  /* 0x00000006ff057e24 */ /* 0x003fe2000f8e00ff */
[----:B------:R-:W-:-:S06]  /*16a0*/  UMOV UR6, UR39 ;  /* 0x0000002700067c82 */ /* 0x000fcc0008000000 */
.L_x_25:
[----:B01----:R-:W-:Y:S05]  /*16b0*/  @!P0 BRA `(.L_x_19) ;  /* 0x0000000000048947 */ /* 0x003fea0003800000 */
[----:B------:R-:W-:Y:S01]  /*16c0*/  BPT.TRAP 0x1 ;  /* 0x000000040000795c */ /* 0x000fe20000300000 */
.L_x_19:
[----:B------:R-:W0:Y:S01]  /*16d0*/  S2UR UR8, SR_CgaCtaId ;  /* 0x00000000000879c3 */ /* 0x000e220000008800 */
[----:B------:R-:W-:Y:S01]  /*16e0*/  UMOV UR7, 0x400 ;  /* 0x0000040000077882 */ /* 0x000fe20000000000 */
[----:B------:R-:W-:Y:S01]  /*16f0*/  SHF.L.U32 R3, R5, 0x1f, RZ ;  /* 0x0000001f05037819 */ /* 0x000fe200000006ff */
[----:B0-----:R-:W-:-:S04]  /*1700*/  ULEA UR14, UR8, UR7, 0x18 ;  /* 0x00000007080e7291 */ /* 0x001fc8000f8ec03f */
[----:B------:R-:W-:-:S09]  /*1710*/  ULEA UR7, UR5, UR14, 0x3 ;  /* 0x0000000e05077291 */ /* 0x000fd2000f8e183f */
[----:B------:R0:W1:Y:S01]  /*1720*/  SYNCS.PHASECHK.TRANS64.TRYWAIT P1, [UR7], R3 ;  /* 0x00000003ff0075a7 */ /* 0x0000620008020147 */
[----:B------:R-:W-:Y:S05]  /*1730*/  @!P0 BRA `(.L_x_20) ;  /* 0x0000000000048947 */ /* 0x000fea0003800000 */
[----:B------:R-:W-:Y:S01]  /*1740*/  BPT.TRAP 0x1 ;  /* 0x000000040000795c */ /* 0x000fe20000300000 */
.L_x_20:
[----:B-1----:R-:W-:Y:S05]  /*1750*/  @P1 BRA `(.L_x_21) ;  /* 0x0000000000081947 */ /* 0x002fea0003800000 */
[----:B------:R-:W1:Y:S02]  /*1760*/  SYNCS.PHASECHK.TRANS64.TRYWAIT P1, [UR7], R3 ;  /* 0x00000003ff0075a7 */ /* 0x000e640008020147 */
[----:B-1----:R-:W-:Y:S05]  /*1770*/  @!P1 BRA `(.L_x_22) ;  /* 0x0000007400589947 */ /* 0x002fea0003800000 */
.L_x_21:
[----:B------:R-:W-:Y:S01]  /*1780*/  ULEA UR7, UR5, UR4, 0x9 ;  /* 0x0000000405077291 */ /* 0x000fe2000f8e483f */
[----:B------:R-:W-:Y:S01]  /*1790*/  WARPGROUP.ARRIVE ;  /* 0x00000000000079c5 */ /* 0x000fe20000000000 */
[----:B------:R-:W-:Y:S01]  /*17a0*/  ULEA UR12, UR5, UR41, 0xb ;  /* 0x00000029050c7291 */ /* 0x000fe2000f8e583f */
[----:B------:R-:W-:Y:S01]  /*17b0*/  UMOV UR11, 0x40000040 ;  /* 0x40000040000b7882 */ /* 0x000fe20000000000 */
[----:B------:R-:W-:Y:S02]  /*17c0*/  UMOV UR9, 0x40000040 ;  /* 0x4000004000097882 */ /* 0x000fe40000000000 */
[----:B------:R-:W-:Y:S01]  /*17d0*/  UIADD3 UR13, UR12, 0x400, URZ ;  /* 0x000004000c0d7890 */ /* 0x000fe2000fffe03f */
[----:B------:R-:W-:Y:S02]  /*17e0*/  UMOV UR10, UR7 ;  /* 0x00000007000a7c82 */ /* 0x000fe40008000000 */
[----:B------:R-:W-:Y:S02]  /*17f0*/  UMOV UR8, UR12 ;  /* 0x0000000c00087c82 */ /* 0x000fe40008000000 */
[----:B------:R-:W-:Y:S01]  /*1800*/  HGMMA.64x64x16.F32.BF16 R56, gdesc[UR8].tnspA.tnspB, R56, gsb0 ;  /* 0x60e00000083879f0 */ /* 0x000fe20008001838 */
[----:B------:R-:W-:Y:S01]  /*1810*/  UMOV UR9, 0x40000040 ;  /* 0x4000004000097882 */ /* 0x000fe20000000000 */
[----:B------:R-:W-:Y:S01]  /*1820*/  UMOV UR8, UR13 ;  /* 0x0000000d00087c82 */ /* 0x000fe20008000000 */
[----:B------:R-:W-:Y:S01]  /*1830*/  UIADD3 UR13, UR12, 0x480, URZ ;  /* 0x000004800c0d7890 */ /* 0x000fe2000fffe03f */
[----:B------:R-:W-:-:S02]  /*1840*/  WARPGROUP.DEPBAR.LE gsb0, 0x0 ;  /* 0x00008000000079c5 */ /* 0x000fc40000010000 */
        /* <DEDUP_REMOVED lines=42> */
[----:B------:R-:W-:Y:S01]  /*1af0*/  BPT.TRAP 0x1 ;  /* 0x000000040000795c */ /* 0x000fe20000300000 */
.L_x_23:
[----:B------:R-:W-:Y:S01]  /*1b00*/  ULEA UR7, UR6, UR14, 0x3 ;  /* 0x0000000e06077291 */ /* 0x000fe2000f8e183f */
[----:B------:R-:W-:-:S03]  /*1b10*/  ISETP.GT.U32.AND P1, PT, R19, 0x1, PT ;  /* 0x000000011300780c */ /* 0x000fc60003f24070 */
[----:B------:R-:W-:-:S04]  /*1b20*/  UIADD3 UR7, UR7, 0x28, URZ ;  /* 0x0000002807077890 */ /* 0x000fc8000fffe03f */
[----:B------:R-:W-:-:S09]  /*1b30*/  UPRMT UR7, URZ, 0x654, UR7 ;  /* 0x000006543f077896 */ /* 0x000fd20008000007 */
[----:B------:R-:W-:Y:S01]  /*1b40*/  SYNCS.ARRIVE.TRANS64.RED.A1T0 RZ, [UR7], RZ ;  /* 0x000000ffffff79a7 */ /* 0x000fe20008100407 */
[----:B------:R-:W-:Y:S05]  /*1b50*/  @P1 BRA `(.L_x_24) ;  /* 0x0000000000041947 */ /* 0x000fea0003800000 */
[----:B------:R-:W-:Y:S01]  /*1b60*/  BPT.TRAP 0x1 ;  /* 0x000000040000795c */ /* 0x000fe20000300000 */
.L_x_24:
[----:B------:R-:W-:Y:S01]  /*1b70*/  UIADD3 UR5, UR5, 0x1, URZ ;  /* 0x0000000105057890 */ /* 0x000fe2000fffe03f */
[C---:B------:R-:W-:Y:S01]  /*1b80*/  ISETP.GT.AND P1, PT, R0.reuse, 0x1, PT ;  /* 0x000000010000780c */ /* 0x040fe20003f24270 */
[----:B------:R-:W-:Y:S01]  /*1b90*/  UIADD3 UR6, UR6, 0x1, URZ ;  /* 0x0000000106067890 */ /* 0x000fe2000fffe03f */
[----:B------:R-:W-:Y:S01]  /*1ba0*/  VIADD R0, R0, 0xffffffff ;  /* 0xffffffff00007836 */ /* 0x000fe20000000000 */
[----:B------:R-:W-:Y:S02]  /*1bb0*/  UISETP.NE.AND UP0, UPT, UR5, 0x5, UPT ;  /* 0x000000050500788c */ /* 0x000fe4000bf05270 */
[----:B------:R-:W-:Y:S02]  /*1bc0*/  UISETP.NE.AND UP1, UPT, UR6, 0x5, UPT ;  /* 0x000000050600788c */ /* 0x000fe4000bf25270 */
[----:B------:R-:W-:Y:S02]  /*1bd0*/  USEL UR7, URZ, 0x1, UP0 ;  /* 0x000000013f077887 */ /* 0x000fe40008000000 */
[----:B------:R-:W-:-:S02]  /*1be0*/  USEL UR5, UR5, URZ, UP0 ;  /* 0x0000003f05057287 */ /* 0x000fc40008000000 */
[----:B------:R-:W-:Y:S02]  /*1bf0*/  USEL UR6, UR6, URZ, UP1 ;  /* 0x0000003f06067287 */ /* 0x000fe40008800000 */
[----:B------:R-:W-:Y:S01]  /*1c00*/  LOP3.LUT R5, R5, UR7, RZ, 0x3c, !PT ;  /* 0x0000000705057c12 */ /* 0x000fe2000f8e3cff */
[----:B------:R-:W-:Y:S09]  /*1c10*/  @P1 BRA `(.L_x_25) ;  /* 0xfffffff800a41947 */ /* 0x000ff2000383ffff */
.L_x_18:
[----:B------:R-:W2:Y:S02]  /*1c20*/  LDC R0, c[0x0][0x28c] ;  /* 0x0000a300ff007b82 */ /* 0x000ea40000000800 */
[----:B--2---:R-:W-:-:S13]  /*1c30*/  ISETP.GE.AND P1, PT, R0, 0x1, PT ;  /* 0x000000010000780c */ /* 0x004fda0003f26270 */
[----:B------:R-:W-:Y:S05]  /*1c40*/  @!P1 BRA `(.L_x_26) ;  /* 0x0000000000489947 */ /* 0x000fea0003800000 */
[----:B------:R-:W-:Y:S05]  /*1c50*/  @!P0 BRA `(.L_x_27) ;  /* 0x0000000000048947 */ /* 0x000fea0003800000 */
[----:B------:R-:W-:Y:S01]  /*1c60*/  BPT.TRAP 0x1 ;  /* 0x000000040000795c */ /* 0x000fe20000300000 */
.L_x_27:
[----:B------:R-:W2:Y:S01]  /*1c70*/  S2UR UR7, SR_CgaCtaId ;  /* 0x00000000000779c3 */ /* 0x000ea20000008800 */
[----:B------:R-:W-:Y:S01]  /*1c80*/  UISETP.LT.AND UP0, UPT, UR40, 0x1, UPT ;  /* 0x000000012800788c */ /* 0x000fe2000bf01270 */
[----:B------:R-:W-:-:S03]  /*1c90*/  ISETP.GT.U32.AND P0, PT, R19, 0x1, PT ;  /* 0x000000011300780c */ /* 0x000fc60003f04070 */
[----:B------:R-:W-:-:S04]  /*1ca0*/  USEL UR6, UR40, 0x1, UP0 ;  /* 0x0000000128067887 */ /* 0x000fc80008000000 */
[----:B------:R-:W-:-:S04]  /*1cb0*/  UIADD3 UR6, UR39, UR40, -UR6 ;  /* 0x0000002827067290 */ /* 0x000fc8000fffe806 */
[----:B------:R-:W-:-:S04]  /*1cc0*/  UIMAD.WIDE.U32 UR4, UR6, -0x33333333, URZ ;  /* 0xcccccccd060478a5 */ /* 0x000fc8000f8e003f */
[----:B------:R-:W-:-:S03]  /*1cd0*/  USHF.R.U32.HI UR4, URZ, 0x2, UR5 ;  /* 0x000000023f047899 */ /* 0x000fc60008011605 */
[----:B------:R-:W-:Y:S01]  /*1ce0*/  UMOV UR5, 0x400 ;  /* 0x0000040000057882 */ /* 0x000fe20000000000 */
[----:B------:R-:W-:Y:S02]  /*1cf0*/  UIMAD UR6, UR4, -0x5, UR6 ;  /* 0xfffffffb040678a4 */ /* 0x000fe4000f8e0206 */
[----:B--2---:R-:W-:-:S04]  /*1d00*/  ULEA UR5, UR7, UR5, 0x18 ;  /* 0x0000000507057291 */ /* 0x004fc8000f8ec03f */
[----:B------:R-:W-:-:S04]  /*1d10*/  ULEA UR6, UR6, UR5, 0x3 ;  /* 0x0000000506067291 */ /* 0x000fc8000f8e183f */
[----:B------:R-:W-:-:S04]  /*1d20*/  UIADD3 UR6, UR6, 0x28, URZ ;  /* 0x0000002806067890 */ /* 0x000fc8000fffe03f */
[----:B------:R-:W-:-:S09]  /*1d30*/  UPRMT UR6, URZ, 0x654, UR6 ;  /* 0x000006543f067896 */ /* 0x000fd20008000006 */
[----:B------:R-:W-:Y:S01]  /*1d40*/  SYNCS.ARRIVE.TRANS64.RED.A1T0 RZ, [UR6], RZ ;  /* 0x000000ffffff79a7 */ /* 0x000fe20008100406 */
[----:B------:R-:W-:Y:S05]  /*1d50*/  @P0 BRA `(.L_x_26) ;  /* 0x0000000000040947 */ /* 0x000fea0003800000 */
[----:B------:R-:W-:Y:S01]  /*1d60*/  BPT.TRAP 0x1 ;  /* 0x000000040000795c */ /* 0x000fe20000300000 */
.L_x_26:
[----:B------:R-:W2:Y:S01]  /*1d70*/  LDC R6, c[0x0][0x288] ;  /* 0x0000a200ff067b82 */ /* 0x000ea20000000800 */
[----:B01----:R-:W-:Y:S01]  /*1d80*/  LOP3.LUT R5, R18, 0x3, RZ, 0xc0, !PT ;  /* 0x0000000312057812 */ /* 0x003fe200078ec0ff */
[----:B------:R-:W-:Y:S01]  /*1d90*/  IMAD.SHL.U32 R11, R90, 0x40, RZ ;  /* 0x000000405a0b7824 */ /* 0x000fe200078e00ff */
[----:B------:R-:W-:Y:S01]  /*1da0*/  SHF.R.U32.HI R3, RZ, 0x2, R18 ;  /* 0x00000002ff037819 */ /* 0x000fe20000011612 */
[----:B------:R-:W-:Y:S01]  /*1db0*/  UIADD3 UR39, UR40, UR39, URZ ;  /* 0x0000002728277290 */ /* 0x000fe2000fffe03f */
[----:B------:R-:W-:Y:S01]  /*1dc0*/  LOP3.LUT R4, R18, 0x60, RZ, 0xc0, !PT ;  /* 0x0000006012047812 */ /* 0x000fe200078ec0ff */
[----:B------:R-:W-:Y:S01]  /*1dd0*/  ULDC UR7, c[0x0][0x284] ;  /* 0x0000a10000077ab9 */ /* 0x000fe20000000800 */
[----:B------:R-:W-:Y:S01]  /*1de0*/  LOP3.LUT R0, R22, 0x1, RZ, 0xc0, !PT ;  /* 0x0000000116007812 */ /* 0x000fe200078ec0ff */
[----:B------:R-:W-:Y:S01]  /*1df0*/  UISETP.GT.U32.AND UP0, UPT, UR39, 0x4, UPT ;  /* 0x000000042700788c */ /* 0x000fe2000bf04070 */
[----:B------:R-:W-:Y:S01]  /*1e00*/  LOP3.LUT R3, R3, 0x7, RZ, 0xc0, !PT ;  /* 0x0000000703037812 */ /* 0x000fe200078ec0ff */
[----:B------:R-:W-:Y:S01]  /*1e10*/  UISETP.GE.U32.AND UP1, UPT, UR40, 0x5, UPT ;  /* 0x000000052800788c */ /* 0x000fe2000bf26070 */
[----:B------:R-:W-:Y:S01]  /*1e20*/  SHF.R.U32.HI R4, RZ, 0x1, R4 ;  /* 0x00000001ff047819 */ /* 0x000fe20000011604 */
[----:B------:R-:W-:Y:S01]  /*1e30*/  IMAD.SHL.U32 R8, R0, 0x40, RZ ;  /* 0x0000004000087824 */ /* 0x000fe200078e00ff */
[----:B------:R-:W-:Y:S01]  /*1e40*/  UISETP.LT.U32.AND UP0, UPT, UR40, 0x5, UP0 ;  /* 0x000000052800788c */ /* 0x000fe20008701070 */
[----:B------:R-:W-:Y:S01]  /*1e50*/  SHF.R.S32.HI R21, RZ, 0x1f, R23 ;  /* 0x0000001fff157819 */ /* 0x000fe20000011417 */
[----:B------:R-:W-:Y:S01]  /*1e60*/  ULDC.64 UR8, c[0x0][0x5d0] ;  /* 0x0001740000087ab9 */ /* 0x000fe20000000a00 */
[--C-:B------:R-:W-:Y:S01]  /*1e70*/  IADD3 R7, RZ, -R4, -R3.reuse ;  /* 0x80000004ff077210 */ /* 0x100fe20007ffe803 */
[----:B------:R-:W-:Y:S01]  /*1e80*/  UIMAD.WIDE.U32 UR4, UR39, -0x33333333, URZ ;  /* 0xcccccccd270478a5 */ /* 0x000fe2000f8e003f */
[----:B------:R-:W-:Y:S01]  /*1e90*/  LOP3.LUT R3, R8, 0x40, R3, 0xe2, !PT ;  /* 0x0000004008037812 */ /* 0x000fe200078ee203 */
[----:B------:R-:W-:Y:S01]  /*1ea0*/  USEL UR6, URZ, 0x1, !UP0 ;  /* 0x000000013f067887 */ /* 0x000fe2000c000000 */
[----:B------:R-:W-:Y:S01]  /*1eb0*/  IMAD R8, R21, UR8, RZ ;  /* 0x0000000815087c24 */ /* 0x000fe2000f8e02ff */
[----:B------:R-:W-:Y:S01]  /*1ec0*/  USHF.R.U32.HI UR4, URZ, 0x2, UR5 ;  /* 0x000000023f047899 */ /* 0x000fe20008011605 */
[----:B------:R-:W-:Y:S01]  /*1ed0*/  IMAD R0, R0, -0x40, R7 ;  /* 0xffffffc000007824 */ /* 0x000fe200078e0207 */
[----:B------:R-:W-:Y:S01]  /*1ee0*/  ULOP3.LUT UR38, UR38, UR6, URZ, 0x3c, !UPT ;  /* 0x0000000626267292 */ /* 0x000fe2000f8e3c3f */
[----:B--2---:R-:W-:Y:S01]  /*1ef0*/  IMAD R10, R5, -0x2, R6 ;  /* 0xfffffffe050a7824 */ /* 0x004fe200078e0206 */
[----:B------:R-:W-:Y:S01]  /*1f00*/  ISETP.GE.AND P0, PT, R11, R6, PT ;  /* 0x000000060b00720c */ /* 0x000fe20003f06270 */
[----:B------:R-:W-:Y:S01]  /*1f10*/  IMAD.SHL.U32 R5, R94, 0x100, RZ ;  /* 0x000001005e057824 */ /* 0x000fe200078e00ff */
[----:B------:R-:W-:Y:S01]  /*1f20*/  SHF.L.U32 R6, R18, 0x1, RZ ;  /* 0x0000000112067819 */ /* 0x000fe200000006ff */
[----:B------:R-:W-:Y:S01]  /*1f30*/  IMAD.WIDE R94, R94, 0x100, RZ ;  /* 0x000001005e5e7825 */ /* 0x000fe200078e02ff */
[----:B------:R-:W-:-:S02]  /*1f40*/  UIMAD UR39, UR4, -0x5, UR39 ;  /* 0xfffffffb042778a4 */ /* 0x000fc4000f8e0227 */
[----:B------:R-:W-:Y:S01]  /*1f50*/  ISETP.GE.OR P0, PT, R5, UR7, P0 ;  /* 0x0000000705007c0c */ /* 0x000fe20008706670 */
[----:B------:R-:W-:Y:S01]  /*1f60*/  IMAD R13, R23, UR9, R8 ;  /* 0x00000009170d7c24 */ /* 0x000fe2000f8e0208 */
[----:B------:R-:W-:Y:S01]  /*1f70*/  LOP3.LUT R6, R11, 0x6, R6, 0xf8, !PT ;  /* 0x000000060b067812 */ /* 0x000fe200078ef806 */
[----:B------:R-:W-:Y:S01]  /*1f80*/  @UP1 ULOP3.LUT UR38, UR38, 0x1, UR4, 0x78, !UPT ;  /* 0x0000000126261892 */ /* 0x000fe2000f8e7804 */
[----:B------:R-:W-:Y:S01]  /*1f90*/  LOP3.LUT R113, R94, R3, R4, 0xfe, !PT ;  /* 0x000000035e717212 */ /* 0x000fe200078efe04 */
[----:B------:R-:W-:Y:S01]  /*1fa0*/  IMAD.IADD R4, R10, 0x1, -R11 ;  /* 0x000000010a047824 */ /* 0x000fe200078e0a0b */
[----:B------:R-:W-:Y:S02]  /*1fb0*/  SHF.R.S32.HI R7, RZ, 0x1f, R6 ;  /* 0x0000001fff077819 */ /* 0x000fe40000011406 */
[----:B------:R-:W-:Y:S01]  /*1fc0*/  IADD3 R3, -R5, UR7, R0 ;  /* 0x0000000705037c10 */ /* 0x000fe2000fffe100 */
[----:B------:R-:W-:Y:S02]  /*1fd0*/  IMAD.MOV.U32 R0, RZ, RZ, -0x1 ;  /* 0xffffffffff007424 */ /* 0x000fe400078e00ff */
[----:B------:R-:W-:-:S04]  /*1fe0*/  IMAD.WIDE.U32 R8, R23, UR8, R6 ;  /* 0x0000000817087c25 */ /* 0x000fc8000f8e0006 */
[----:B------:R-:W-:Y:S01]  /*1ff0*/  IMAD.IADD R9, R9, 0x1, R13 ;  /* 0x0000000109097824 */ /* 0x000fe200078e020d */
[----:B------:R-:W-:Y:S06]  /*2000*/  @P0 BRA `(.L_x_28) ;  /* 0x0000004c007c0947 */ /* 0x000fec0003800000 */
[----:B------:R-:W0:Y:S01]  /*2010*/  LDC.64 R12, c[0x0][0x5c8] ;  /* 0x00017200ff0c7b82 */ /* 0x000e220000000a00 */
[----:B-----5:R-:W-:Y:S01]  /*2020*/  FSETP.NEU.AND P1, PT, R89, RZ, PT ;  /* 0x000000ff5900720b */ /* 0x020fe20003f2d000 */
[----:B------:R-:W-:Y:S01]  /*2030*/  BSSY B0, `(.L_x_28) ;  /* 0x00004dc000007945 */ /* 0x000fe20003800000 */
[----:B------:R-:W-:-:S04]  /*2040*/  ISETP.GT.AND P6, PT, R4, RZ, PT ;  /* 0x000000ff0400720c */ /* 0x000fc80003fc4270 */
[----:B------:R-:W-:Y:S01]  /*2050*/  ISETP.GT.AND P0, PT, R3, RZ, P6 ;  /* 0x000000ff0300720c */ /* 0x000fe20003704270 */
[-C--:B0-----:R-:W-:Y:S02]  /*2060*/  IMAD R10, R95, R12.reuse, RZ ;  /* 0x0000000c5f0a7224 */ /* 0x081fe400078e02ff */
[----:B------:R-:W-:-:S04]  /*2070*/  IMAD.WIDE.U32 R104, R113, R12, R8 ;  /* 0x0000000c71687225 */ /* 0x000fc800078e0008 */
[----:B------:R-:W-:-:S04]  /*2080*/  IMAD R5, R113, R13, R10 ;  /* 0x0000000d71057224 */ /* 0x000fc800078e020a */
[----:B------:R-:W-:Y:S01]  /*2090*/  IMAD.IADD R93, R105, 0x1, R5 ;  /* 0x00000001695d7824 */ /* 0x000fe200078e0205 */
[----:B------:R-:W-:Y:S06]  /*20a0*/  @!P1 BRA `(.L_x_29) ;  /* 0x0000003400789947 */ /* 0x000fec0003800000 */
[----:B------:R-:W0:Y:S01]  /*20b0*/  LDC.64 R14, c[0x0][0x5b8] ;  /* 0x00016e00ff0e7b82 */ /* 0x000e220000000a00 */
[----:B------:R-:W-:-:S07]  /*20c0*/  ULDC.64 UR4, c[0x0][0x5c0] ;  /* 0x0001700000047ab9 */ /* 0x000fce0000000a00 */
[----:B------:R-:W1:Y:S08]  /*20d0*/  LDC.64 R96, c[0x0][0x5b0] ;  /* 0x00016c00ff607b82 */ /* 0x000e700000000a00 */
[----:B------:R-:W2:Y:S01]  /*20e0*/  LDC.64 R10, c[0x0][0x5a8] ;  /* 0x00016a00ff0a7b82 */ /* 0x000ea20000000a00 */
[-C--:B0-----:R-:W-:Y:S02]  /*20f0*/  IMAD R8, R21, R14.reuse, RZ ;  /* 0x0000000e15087224 */ /* 0x081fe400078e02ff */
[----:B------:R-:W-:-:S04]  /*2100*/  IMAD.WIDE.U32 R20, R23, R14, R6 ;  /* 0x0000000e17147225 */ /* 0x000fc800078e0006 */
[----:B------:R-:W-:Y:S02]  /*2110*/  IMAD R103, R23, R15, R8 ;  /* 0x0000000f17677224 */ /* 0x000fe400078e0208 */
[-C--:B-1----:R-:W-:Y:S02]  /*2120*/  IMAD R8, R95, R96.reuse, RZ ;  /* 0x000000605f087224 */ /* 0x082fe400078e02ff */
[----:B------:R-:W-:Y:S02]  /*2130*/  IMAD.IADD R91, R21, 0x1, R103 ;  /* 0x00000001155b7824 */ /* 0x000fe400078e0267 */
[----:B------:R-:W-:Y:S02]  /*2140*/  IMAD.MOV.U32 R90, RZ, RZ, R20 ;  /* 0x000000ffff5a7224 */ /* 0x000fe400078e0014 */
[C---:B------:R-:W-:Y:S02]  /*2150*/  IMAD R109, R113.reuse, R97, R8 ;  /* 0x00000061716d7224 */ /* 0x040fe400078e0208 */
[----:B------:R-:W-:-:S04]  /*2160*/  IMAD.WIDE.U32 R8, R113, R96, R90 ;  /* 0x0000006071087225 */ /* 0x000fc800078e005a */
[----:B------:R-:W-:Y:S01]  /*2170*/  IMAD.IADD R5, R9, 0x1, R109 ;  /* 0x0000000109057824 */ /* 0x000fe200078e026d */
[----:B--2---:R-:W-:-:S04]  /*2180*/  LEA R98, P1, R8, R10, 0x1 ;  /* 0x0000000a08627211 */ /* 0x004fc800078208ff */
[----:B------:R-:W-:-:S05]  /*2190*/  LEA.HI.X R99, R8, R11, R5, 0x1, P1 ;  /* 0x0000000b08637211 */ /* 0x000fca00008f0c05 */
[----:B------:R-:W2:Y:S01]  /*21a0*/  @P0 LDG.E.LTC128B.U16 R5, desc[UR36][R98.64] ;  /* 0x0000002462050981 */ /* 0x000ea2000c1e1520 */
[----:B------:R-:W-:Y:S01]  /*21b0*/  ISETP.GT.AND P4, PT, R4, 0x1, PT ;  /* 0x000000010400780c */ /* 0x000fe20003f84270 */
[----:B------:R-:W-:Y:S01]  /*21c0*/  IMAD.WIDE.U32 R8, R113, R96, R6 ;  /* 0x0000006071087225 */ /* 0x000fe200078e0006 */
[----:B------:R-:W-:Y:S02]  /*21d0*/  BSSY B1, `(.L_x_30) ;  /* 0x0000013000017945 */ /* 0x000fe40003800000 */
[----:B------:R-:W-:Y:S01]  /*21e0*/  P2R R107, PR, RZ, 0x10 ;  /* 0x00000010ff6b7803 */ /* 0x000fe20000000000 */
[----:B------:R-:W-:Y:S02]  /*21f0*/  IMAD.IADD R9, R109, 0x1, R9 ;  /* 0x000000016d097824 */ /* 0x000fe400078e0209 */
[----:B------:R-:W-:-:S04]  /*2200*/  IMAD.WIDE.U32 R100, R23, R14, R8 ;  /* 0x0000000e17647225 */ /* 0x000fc800078e0008 */
[----:B------:R-:W-:Y:S01]  /*2210*/  IMAD.IADD R9, R103, 0x1, R101 ;  /* 0x0000000167097824 */ /* 0x000fe200078e0265 */
[----:B------:R-:W-:Y:S02]  /*2220*/  LEA R8, P2, R100, R10, 0x1 ;  /* 0x0000000a64087211 */ /* 0x000fe400078408ff */
[----:B------:R-:W-:Y:S02]  /*2230*/  SHF.L.U64.HI R101, R96, 0x3, R97 ;  /* 0x0000000360657819 */ /* 0x000fe40000010261 */
[----:B------:R-:W-:Y:S01]  /*2240*/  LEA.HI.X R9, R100, R11, R9, 0x1, P2 ;  /* 0x0000000b64097211 */ /* 0x000fe200010f0c09 */
[----:B------:R-:W-:Y:S02]  /*2250*/  IMAD.SHL.U32 R100, R96, 0x8, RZ ;  /* 0x0000000860647824 */ /* 0x000fe400078e00ff */
[----:B--2---:R-:W-:-:S04]  /*2260*/  IMAD.U32 R92, R5, 0x10000, RZ ;  /* 0x00010000055c7824 */ /* 0x004fc800078e00ff */
[----:B------:R-:W-:Y:S01]  /*2270*/  FMUL R15, R92, R89 ;  /* 0x000000595c0f7220 */ /* 0x000fe20000400000 */
[----:B------:R-:W-:-:S03]  /*2280*/  LEA R92, P1, R104, UR4, 0x1 ;  /* 0x00000004685c7c11 */ /* 0x000fc6000f8208ff */
[----:B------:R-:W-:Y:S01]  /*2290*/  FFMA R15, R56, R88, R15 ;  /* 0x00000058380f7223 */ /* 0x000fe2000000000f */
[----:B------:R-:W-:Y:S02]  /*22a0*/  LEA.HI.X R93, R104, UR5, R93, 0x1, P1 ;  /* 0x00000005685d7c11 */ /* 0x000fe400088f0c5d */
[----:B------:R-:W-:Y:S02]  /*22b0*/  ISETP.GT.AND P1, PT, R3, RZ, P4 ;  /* 0x000000ff0300720c */ /* 0x000fe40002724270 */
[----:B------:R-:W-:-:S05]  /*22c0*/  F2FP.BF16.F32.PACK_AB R15, RZ, R15 ;  /* 0x0000000fff0f723e */ /* 0x000fca00000010ff */
[----:B------:R0:W-:Y:S06]  /*22d0*/  @P0 STG.E.U16 desc[UR36][R92.64], R15 ;  /* 0x0000000f5c000986 */ /* 0x0001ec000c101524 */
[----:B------:R-:W-:Y:S05]  /*22e0*/  @!P1 BRA `(.L_x_31) ;  /* 0x0000000000049947 */ /* 0x000fea0003800000 */
[----:B------:R1:W5:Y:S02]  /*22f0*/  LDG.E.LTC128B.U16 R5, desc[UR36][R8.64+0x2] ;  /* 0x0000022408057981 */ /* 0x000364000c1e1520 */
.L_x_31:
[----:B------:R-:W-:Y:S05]  /*2300*/  BSYNC B1 ;  /* 0x0000000000017941 */ /* 0x000fea0003800000 */
.L_x_30:
[----:B------:R-:W-:Y:S01]  /*2310*/  IMAD.WIDE.U32 R104, R113, R96, R100 ;  /* 0x0000006071687225 */ /* 0x000fe200078e0064 */
[----:B------:R-:W-:-:S03]  /*2320*/  ISETP.GT.AND P0, PT, R3, 0x8, P6 ;  /* 0x000000080300780c */ /* 0x000fc60003704270 */
[----:B-----5:R-:W-:Y:S01]  /*2330*/  IMAD.U32 R56, R5, 0x10000, RZ ;  /* 0x0001000005387824 */ /* 0x020fe200078e00ff */
[----:B0-----:R-:W-:Y:S01]  /*2340*/  IADD3 R15, P2, R20, R104, RZ ;  /* 0x00000068140f7210 */ /* 0x001fe20007f5e0ff */
[----:B------:R-:W-:Y:S02]  /*2350*/  IMAD.IADD R109, R109, 0x1, R105 ;  /* 0x000000016d6d7824 */ /* 0x000fe400078e0269 */
[----:B------:R-:W-:Y:S02]  /*2360*/  FMUL R56, R56, R89 ;  /* 0x0000005938387220 */ /* 0x000fe40000400000 */
[----:B------:R-:W-:Y:S02]  /*2370*/  IMAD.X R98, R109, 0x1, R91, P2 ;  /* 0x000000016d627824 */ /* 0x000fe400010e065b */
[----:B------:R-:W-:Y:S01]  /*2380*/  FFMA R57, R57, R88, R56 ;  /* 0x0000005839397223 */ /* 0x000fe20000000038 */
[----:B------:R-:W-:-:S04]  /*2390*/  LEA R56, P2, R15, R10, 0x1 ;  /* 0x0000000a0f387211 */ /* 0x000fc800078408ff */
[----:B------:R-:W-:Y:S02]  /*23a0*/  F2FP.BF16.F32.PACK_AB R99, RZ, R57 ;  /* 0x00000039ff63723e */ /* 0x000fe400000010ff */
[----:B------:R-:W-:Y:S02]  /*23b0*/  LEA.HI.X R57, R15, R11, R98, 0x1, P2 ;  /* 0x0000000b0f397211 */ /* 0x000fe400010f0c62 */
[----:B------:R-:W-:Y:S01]  /*23c0*/  PRMT R15, R5, 0x7610, R15 ;  /* 0x00007610050f7816 */ /* 0x000fe2000000000f */
[----:B------:R0:W-:Y:S05]  /*23d0*/  @P1 STG.E.U16 desc[UR36][R92.64+0x2], R99 ;  /* 0x000002635c001986 */ /* 0x0001ea000c101524 */
[----:B------:R2:W3:Y:S01]  /*23e0*/  @P0 LDG.E.LTC128B.U16 R15, desc[UR36][R56.64] ;  /* 0x00000024380f0981 */ /* 0x0004e2000c1e1520 */
[----:B------:R-:W-:Y:S01]  /*23f0*/  IADD3 R104, P1, R6, R104, RZ ;  /* 0x0000006806687210 */ /* 0x000fe20007f3e0ff */
[----:B------:R-:W-:Y:S01]  /*2400*/  BSSY B1, `(.L_x_32) ;  /* 0x0000012000017945 */ /* 0x000fe20003800000 */
[----:B------:R-:W-:-:S03]  /*2410*/  SHF.L.U64.HI R111, R12, 0x4, R13 ;  /* 0x000000040c6f7819 */ /* 0x000fc6000001020d */
[----:B------:R-:W-:Y:S01]  /*2420*/  IMAD.X R105, R7, 0x1, R109, P1 ;  /* 0x0000000107697824 */ /* 0x000fe200008e066d */
[----:B------:R-:W-:Y:S01]  /*2430*/  ISETP.GT.AND P1, PT, R3, 0x8, P4 ;  /* 0x000000080300780c */ /* 0x000fe20002724270 */
[----:B------:R-:W-:Y:S02]  /*2440*/  IMAD.SHL.U32 R109, R12, 0x10, RZ ;  /* 0x000000100c6d7824 */ /* 0x000fe400078e00ff */
[----:B------:R-:W-:-:S03]  /*2450*/  IMAD.WIDE.U32 R104, R23, R14, R104 ;  /* 0x0000000e17687225 */ /* 0x000fc600078e0068 */
[----:B--2---:R-:W-:Y:S01]  /*2460*/  LEA R56, P3, R104, R10, 0x1 ;  /* 0x0000000a68387211 */ /* 0x004fe200078608ff */
[----:B---3--:R-:W-:-:S04]  /*2470*/  IMAD.U32 R98, R15, 0x10000, RZ ;  /* 0x000100000f627824 */ /* 0x008fc800078e00ff */
[----:B------:R-:W-:Y:S01]  /*2480*/  FMUL R5, R98, R89 ;  /* 0x0000005962057220 */ /* 0x000fe20000400000 */
[----:B------:R-:W-:-:S03]  /*2490*/  IADD3 R98, P2, R109, R92, RZ ;  /* 0x0000005c6d627210 */ /* 0x000fc60007f5e0ff */
[----:B------:R-:W-:Y:S01]  /*24a0*/  FFMA R5, R58, R88, R5 ;  /* 0x000000583a057223 */ /* 0x000fe20000000005 */
[----:B------:R-:W-:Y:S02]  /*24b0*/  IMAD.IADD R58, R103, 0x1, R105 ;  /* 0x00000001673a7824 */ /* 0x000fe400078e0269 */
[----:B0-----:R-:W-:Y:S02]  /*24c0*/  IMAD.X R99, R111, 0x1, R93, P2 ;  /* 0x000000016f637824 */ /* 0x001fe400010e065d */
[----:B------:R-:W-:Y:S02]  /*24d0*/  F2FP.BF16.F32.PACK_AB R5, RZ, R5 ;  /* 0x00000005ff05723e */ /* 0x000fe400000010ff */
[----:B------:R-:W-:-:S03]  /*24e0*/  LEA.HI.X R57, R104, R11, R58, 0x1, P3 ;  /* 0x0000000b68397211 */ /* 0x000fc600018f0c3a */
[----:B------:R0:W-:Y:S01]  /*24f0*/  @P0 STG.E.U16 desc[UR36][R98.64], R5 ;  /* 0x0000000562000986 */ /* 0x0001e2000c101524 */
[----:B------:R-:W-:Y:S05]  /*2500*/  @!P1 BRA `(.L_x_33) ;  /* 0x0000000000049947 */ /* 0x000fea0003800000 */
[----:B------:R2:W5:Y:S02]  /*2510*/  LDG.E.LTC128B.U16 R15, desc[UR36][R56.64+0x2] ;  /* 0x00000224380f7981 */ /* 0x000564000c1e1520 */
.L_x_33:
[----:B------:R-:W-:Y:S05]  /*2520*/  BSYNC B1 ;  /* 0x0000000000017941 */ /* 0x000fea0003800000 */
.L_x_32:
[C---:B-----5:R-:W-:Y:S01]  /*2530*/  IMAD.U32 R58, R15.reuse, 0x10000, RZ ;  /* 0x000100000f3a7824 */ /* 0x060fe200078e00ff */
[----:B------:R-:W-:Y:S01]  /*2540*/  ISETP.GT.AND P4, PT, R4, 0x8, PT ;  /* 0x000000080400780c */ /* 0x000fe20003f84270 */
[----:B------:R-:W-:Y:S01]  /*2550*/  BSSY B1, `(.L_x_34) ;  /* 0x000000d000017945 */ /* 0x000fe20003800000 */
[----:B------:R-:W-:Y:S01]  /*2560*/  PRMT R104, R15, 0x7610, R104 ;  /* 0x000076100f687816 */ /* 0x000fe20000000068 */
[----:B------:R-:W-:Y:S01]  /*2570*/  FMUL R58, R58, R89 ;  /* 0x000000593a3a7220 */ /* 0x000fe20000400000 */
[----:B------:R-:W-:Y:S02]  /*2580*/  ISETP.GT.AND P0, PT, R3, RZ, P4 ;  /* 0x000000ff0300720c */ /* 0x000fe40002704270 */
[----:B------:R-:W-:Y:S01]  /*2590*/  P2R R108, PR, RZ, 0x10 ;  /* 0x00000010ff6c7803 */ /* 0x000fe20000000000 */
[----:B------:R-:W-:Y:S01]  /*25a0*/  FFMA R58, R59, R88, R58 ;  /* 0x000000583b3a7223 */ /* 0x000fe2000000003a */
[----:B------:R-:W-:-:S04]  /*25b0*/  IMAD.MOV.U32 R59, RZ, RZ, R99 ;  /* 0x000000ffff3b7224 */ /* 0x000fc800078e0063 */
[----:B------:R-:W-:-:S04]  /*25c0*/  F2FP.BF16.F32.PACK_AB R58, RZ, R58 ;  /* 0x0000003aff3a723e */ /* 0x000fc800000010ff */
[----:B0-----:R-:W-:Y:S01]  /*25d0*/  PRMT R5, R58, 0x7610, R5 ;  /* 0x000076103a057816 */ /* 0x001fe20000000005 */
[----:B------:R-:W-:-:S05]  /*25e0*/  IMAD.MOV.U32 R58, RZ, RZ, R98 ;  /* 0x000000ffff3a7224 */ /* 0x000fca00078e0062 */
[----:B------:R0:W-:Y:S01]  /*25f0*/  @P1 STG.E.U16 desc[UR36][R58.64+0x2], R5 ;  /* 0x000002053a001986 */ /* 0x0001e2000c101524 */
[----:B------:R-:W-:Y:S05]  /*2600*/  @!P0 BRA `(.L_x_35) ;  /* 0x0000000000048947 */ /* 0x000fea0003800000 */
[----:B------:R3:W5:Y:S02]  /*2610*/  LDG.E.LTC128B.U16 R104, desc[UR36][R8.64+0x10] ;  /* 0x0000102408687981 */ /* 0x000764000c1e1520 */
.L_x_35:
[----:B------:R-:W-:Y:S05]  /*2620*/  BSYNC B1 ;  /* 0x0000000000017941 */ /* 0x000fea0003800000 */
.L_x_34:
[----:B-----5:R-:W-:Y:S01]  /*2630*/  IMAD.U32 R106, R104, 0x10000, RZ ;  /* 0x00010000686a7824 */ /* 0x020fe200078e00ff */
[C---:B------:R-:W-:Y:S01]  /*2640*/  SHF.L.U64.HI R15, R12.reuse, 0x8, R13 ;  /* 0x000000080c0f7819 */ /* 0x040fe2000001020d */
[----:B0-----:R-:W-:Y:S01]  /*2650*/  IMAD.SHL.U32 R5, R12, 0x100, RZ ;  /* 0x000001000c057824 */ /* 0x001fe200078e00ff */
[----:B------:R-:W-:Y:S01]  /*2660*/  ISETP.GT.AND P3, PT, R4, 0x9, PT ;  /* 0x000000090400780c */ /* 0x000fe20003f64270 */
[----:B------:R-:W-:Y:S01]  /*2670*/  FMUL R105, R106, R89 ;  /* 0x000000596a697220 */ /* 0x000fe20000400000 */
[----:B------:R-:W-:Y:S02]  /*2680*/  BSSY B1, `(.L_x_36) ;  /* 0x000000a000017945 */ /* 0x000fe40003800000 */
[----:B------:R-:W-:Y:S01]  /*2690*/  IADD3 R12, P1, P2, R5, R92, R109 ;  /* 0x0000005c050c7210 */ /* 0x000fe20007a3e06d */
[----:B------:R-:W-:-:S03]  /*26a0*/  FFMA R105, R60, R88, R105 ;  /* 0x000000583c697223 */ /* 0x000fc60000000069 */
[----:B------:R-:W-:Y:S02]  /*26b0*/  IADD3.X R13, R15, R93, R111, P1, P2 ;  /* 0x0000005d0f0d7210 */ /* 0x000fe40000fe446f */
[----:B------:R-:W-:Y:S02]  /*26c0*/  F2FP.BF16.F32.PACK_AB R60, RZ, R105 ;  /* 0x00000069ff3c723e */ /* 0x000fe400000010ff */
[----:B------:R-:W-:Y:S02]  /*26d0*/  ISETP.GT.AND P1, PT, R3, RZ, P3 ;  /* 0x000000ff0300720c */ /* 0x000fe40001f24270 */
[----:B------:R-:W-:Y:S01]  /*26e0*/  P2R R105, PR, RZ, 0x8 ;  /* 0x00000008ff697803 */ /* 0x000fe20000000000 */
[----:B------:R0:W-:Y:S10]  /*26f0*/  @P0 STG.E.U16 desc[UR36][R92.64+0x10], R60 ;  /* 0x0000103c5c000986 */ /* 0x0001f4000c101524 */
[----:B------:R-:W-:Y:S05]  /*2700*/  @!P1 BRA `(.L_x_37) ;  /* 0x0000000000049947 */ /* 0x000fea0003800000 */
[----:B------:R4:W5:Y:S02]  /*2710*/  LDG.E.LTC128B.U16 R104, desc[UR36][R8.64+0x12] ;  /* 0x0000122408687981 */ /* 0x000964000c1e1520 */
.L_x_37:
[----:B------:R-:W-:Y:S05]  /*2720*/  BSYNC B1 ;  /* 0x0000000000017941 */ /* 0x000fea0003800000 */
.L_x_36:
[----:B0----5:R-:W-:Y:S01]  /*2730*/  IMAD.U32 R60, R104, 0x10000, RZ ;  /* 0x00010000683c7824 */ /* 0x021fe200078e00ff */
[----:B------:R-:W-:Y:S01]  /*2740*/  ISETP.GT.AND P0, PT, R3, 0x8, P4 ;  /* 0x000000080300780c */ /* 0x000fe20002704270 */
[----:B------:R-:W-:Y:S02]  /*2750*/  BSSY B1, `(.L_x_38) ;  /* 0x000000a000017945 */ /* 0x000fe40003800000 */
[----:B------:R-:W-:-:S04]  /*2760*/  FMUL R60, R60, R89 ;  /* 0x000000593c3c7220 */ /* 0x000fc80000400000 */
[----:B------:R-:W-:Y:S01]  /*2770*/  FFMA R60, R61, R88, R60 ;  /* 0x000000583d3c7223 */ /* 0x000fe2000000003c */
[----:B------:R-:W-:-:S04]  /*2780*/  @P1 IMAD.MOV.U32 R61, RZ, RZ, R93 ;  /* 0x000000ffff3d1224 */ /* 0x000fc800078e005d */
[----:B------:R-:W-:-:S04]  /*2790*/  F2FP.BF16.F32.PACK_AB R60, RZ, R60 ;  /* 0x0000003cff3c723e */ /* 0x000fc800000010ff */
[----:B------:R-:W-:Y:S01]  /*27a0*/  PRMT R106, R60, 0x7610, R106 ;  /* 0x000076103c6a7816 */ /* 0x000fe2000000006a */
[----:B------:R-:W-:-:S05]  /*27b0*/  @P1 IMAD.MOV.U32 R60, RZ, RZ, R92 ;  /* 0x000000ffff3c1224 */ /* 0x000fca00078e005c */
[----:B------:R0:W-:Y:S01]  /*27c0*/  @P1 STG.E.U16 desc[UR36][R60.64+0x12], R106 ;  /* 0x0000126a3c001986 */ /* 0x0001e2000c101524 */
[----:B------:R-:W-:Y:S05]  /*27d0*/  @!P0 BRA `(.L_x_39) ;  /* 0x0000000000048947 */ /* 0x000fea0003800000 */
[----:B------:R0:W5:Y:S02]  /*27e0*/  LDG.E.LTC128B.U16 R104, desc[UR36][R56.64+0x10] ;  /* 0x0000102438687981 */ /* 0x000164000c1e1520 */
.L_x_39:
[----:B------:R-:W-:Y:S05]  /*27f0*/  BSYNC B1 ;  /* 0x0000000000017941 */ /* 0x000fea0003800000 */
.L_x_38:
[----:B0----5:R-:W-:Y:S01]  /*2800*/  IMAD.U32 R60, R104, 0x10000, RZ ;  /* 0x00010000683c7824 */ /* 0x021fe200078e00ff */
[----:B------:R-:W-:Y:S01]  /*2810*/  ISETP.GT.AND P1, PT, R3, 0x8, P3 ;  /* 0x000000080300780c */ /* 0x000fe20001f24270 */
[----:B------:R-:W-:Y:S02]  /*2820*/  BSSY B1, `(.L_x_40) ;  /* 0x0000007000017945 */ /* 0x000fe40003800000 */
[----:B------:R-:W-:-:S04]  /*2830*/  FMUL R61, R60, R89 ;  /* 0x000000593c3d7220 */ /* 0x000fc80000400000 */
[----:B------:R-:W-:-:S05]  /*2840*/  FFMA R61, R62, R88, R61 ;  /* 0x000000583e3d7223 */ /* 0x000fca000000003d */
[----:B------:R-:W-:-:S05]  /*2850*/  F2FP.BF16.F32.PACK_AB R61, RZ, R61 ;  /* 0x0000003dff3d723e */ /* 0x000fca00000010ff */
[----:B------:R0:W-:Y:S01]  /*2860*/  @P0 STG.E.U16 desc[UR36][R58.64+0x10], R61 ;  /* 0x0000103d3a000986 */ /* 0x0001e2000c101524 */
[----:B------:R-:W-:Y:S05]  /*2870*/  @!P1 BRA `(.L_x_41) ;  /* 0x0000000000049947 */ /* 0x000fea0003800000 */
[----:B------:R0:W5:Y:S02]  /*2880*/  LDG.E.LTC128B.U16 R104, desc[UR36][R56.64+0x12] ;  /* 0x0000122438687981 */ /* 0x000164000c1e1520 */
.L_x_41:
[----:B------:R-:W-:Y:S05]  /*2890*/  BSYNC B1 ;  /* 0x0000000000017941 */ /* 0x000fea0003800000 */
.L_x_40:
[----:B-----5:R-:W-:Y:S01]  /*28a0*/  IMAD.U32 R60, R104, 0x10000, RZ ;  /* 0x00010000683c7824 */ /* 0x020fe200078e00ff */
[----:B------:R-:W-:Y:S01]  /*28b0*/  IADD3 R113, P0, R113, 0x80, RZ ;  /* 0x0000008071717810 */ /* 0x000fe20007f1e0ff */
[----:B------:R-:W-:Y:S01]  /*28c0*/  BSSY B1, `(.L_x_42) ;  /* 0x000000b000017945 */ /* 0x000fe20003800000 */
[----:B------:R-:W-:Y:S01]  /*28d0*/  ISETP.GT.AND P2, PT, R4, 0x10, PT ;  /* 0x000000100400780c */ /* 0x000fe20003f44270 */
[----:B------:R-:W-:Y:S02]  /*28e0*/  FMUL R60, R60, R89 ;  /* 0x000000593c3c7220 */ /* 0x000fe40000400000 */
[----:B------:R-:W-:Y:S01]  /*28f0*/  IMAD.X R95, RZ, RZ, R95, P0 ;  /* 0x000000ffff5f7224 */ /* 0x000fe200000e065f */
[----:B------:R-:W-:Y:S01]  /*2900*/  ISETP.GT.AND P0, PT, R3, RZ, P2 ;  /* 0x000000ff0300720c */ /* 0x000fe20001704270 */
[----:B------:R-:W-:Y:S01]  /*2910*/  FFMA R60, R63, R88, R60 ;  /* 0x000000583f3c7223 */ /* 0x000fe2000000003c */
[----:B------:R-:W-:-:S04]  /*2920*/  P2R R106, PR, RZ, 0x4 ;  /* 0x00000004ff6a7803 */ /* 0x000fc80000000000 */
[----:B------:R-:W-:-:S05]  /*2930*/  F2FP.BF16.F32.PACK_AB R60, RZ, R60 ;  /* 0x0000003cff3c723e */ /* 0x000fca00000010ff */
[----:B------:R0:W-:Y:S02]  /*2940*/  @P1 STG.E.U16 desc[UR36][R58.64+0x12], R60 ;  /* 0x0000123c3a001986 */ /* 0x0001e4000c101524 */
[----:B------:R-:W-:Y:S05]  /*2950*/  @!P0 BRA `(.L_x_43) ;  /* 0x0000000000048947 */ /* 0x000fea0003800000 */
[----:B------:R0:W5:Y:S02]  /*2960*/  LDG.E.LTC128B.U16 R104, desc[UR36][R8.64+0x20] ;  /* 0x0000202408687981 */ /* 0x000164000c1e1520 */
.L_x_43:
[----:B------:R-:W-:Y:S05]  /*2970*/  BSYNC B1 ;  /* 0x0000000000017941 */ /* 0x000fea0003800000 */
.L_x_42:
[----:B0----5:R-:W-:Y:S01]  /*2980*/  IMAD.U32 R60, R104, 0x10000, RZ ;  /* 0x00010000683c7824 */ /* 0x021fe200078e00ff */
[----:B------:R-:W-:Y:S01]  /*2990*/  ISETP.GT.AND P1, PT, R4, 0x11, PT ;  /* 0x000000110400780c */ /* 0x000fe20003f24270 */
[-C--:B------:R-:W-:Y:S01]  /*29a0*/  IMAD.WIDE.U32 R62, R113, R96.reuse, R6 ;  /* 0x00000060713e7225 */ /* 0x080fe200078e0006 */
[----:B------:R-:W-:Y:S03]  /*29b0*/  BSSY B1, `(.L_x_44) ;  /* 0x0000021000017945 */ /* 0x000fe60003800000 */
[----:B------:R-:W-:Y:S01]  /*29c0*/  FMUL R21, R60, R89 ;  /* 0x000000593c157220 */ /* 0x000fe20000400000 */
[----:B------:R-:W-:-:S03]  /*29d0*/  IMAD R60, R95, R96, RZ ;  /* 0x000000605f3c7224 */ /* 0x000fc600078e02ff */
[----:B------:R-:W-:Y:S01]  /*29e0*/  FFMA R21, R64, R88, R21 ;  /* 0x0000005840157223 */ /* 0x000fe20000000015 */
[C---:B------:R-:W-:Y:S02]  /*29f0*/  IMAD R109, R113.reuse, R97, R60 ;  /* 0x00000061716d7224 */ /* 0x040fe400078e023c */
[----:B------:R-:W-:Y:S02]  /*2a00*/  IMAD.WIDE.U32 R60, R113, R96, R90 ;  /* 0x00000060713c7225 */ /* 0x000fe400078e005a */
[----:B------:R-:W-:Y:S02]  /*2a10*/  F2FP.BF16.F32.PACK_AB R21, RZ, R21 ;  /* 0x00000015ff15723e */ /* 0x000fe400000010ff */
[----:B------:R-:W-:Y:S02]  /*2a20*/  IMAD.IADD R63, R109, 0x1, R63 ;  /* 0x000000016d3f7824 */ /* 0x000fe400078e023f */
[----:B------:R-:W-:Y:S01]  /*2a30*/  PRMT R95, R21, 0x7610, R95 ;  /* 0x00007610155f7816 */ /* 0x000fe2000000005f */
[----:B------:R-:W-:-:S02]  /*2a40*/  IMAD.IADD R21, R61, 0x1, R109 ;  /* 0x000000013d157824 */ /* 0x000fc400078e026d */
[----:B------:R-:W-:Y:S02]  /*2a50*/  IMAD.WIDE.U32 R96, R113, R96, R100 ;  /* 0x0000006071607225 */ /* 0x000fe400078e0064 */
[----:B------:R0:W-:Y:S02]  /*2a60*/  @P0 STG.E.U16 desc[UR36][R92.64+0x20], R95 ;  /* 0x0000205f5c000986 */ /* 0x0001e4000c101524 */
[----:B------:R-:W-:Y:S02]  /*2a70*/  IMAD.IADD R109, R109, 0x1, R97 ;  /* 0x000000016d6d7824 */ /* 0x000fe400078e0261 */
[----:B0-----:R-:W-:Y:S01]  /*2a80*/  IMAD.WIDE.U32 R94, R23, R14, R62 ;  /* 0x0000000e175e7225 */ /* 0x001fe200078e003e */
[----:B------:R-:W-:-:S04]  /*2a90*/  LEA R62, P0, R60, R10, 0x1 ;  /* 0x0000000a3c3e7211 */ /* 0x000fc800078008ff */
[----:B------:R-:W-:Y:S01]  /*2aa0*/  LEA.HI.X R63, R60, R11, R21, 0x1, P0 ;  /* 0x0000000b3c3f7211 */ /* 0x000fe200000f0c15 */
[----:B------:R-:W-:Y:S01]  /*2ab0*/  IMAD.IADD R21, R103, 0x1, R95 ;  /* 0x0000000167157824 */ /* 0x000fe200078e025f */
[----:B------:R-:W-:-:S04]  /*2ac0*/  LEA R60, P0, R94, R10, 0x1 ;  /* 0x0000000a5e3c7211 */ /* 0x000fc800078008ff */
[----:B------:R-:W-:Y:S02]  /*2ad0*/  LEA.HI.X R61, R94, R11, R21, 0x1, P0 ;  /* 0x0000000b5e3d7211 */ /* 0x000fe400000f0c15 */
[----:B------:R-:W-:-:S05]  /*2ae0*/  IADD3 R64, P0, R20, R96, RZ ;  /* 0x0000006014407210 */ /* 0x000fca0007f1e0ff */
[----:B------:R-:W-:Y:S01]  /*2af0*/  IMAD.X R90, R109, 0x1, R91, P0 ;  /* 0x000000016d5a7824 */ /* 0x000fe200000e065b */
[----:B------:R-:W-:-:S05]  /*2b00*/  IADD3 R20, P0, R6, R96, RZ ;  /* 0x0000006006147210 */ /* 0x000fca0007f1e0ff */
[----:B------:R-:W-:Y:S01]  /*2b10*/  IMAD.X R21, R7, 0x1, R109, P0 ;  /* 0x0000000107157824 */ /* 0x000fe200000e066d */
[----:B------:R-:W-:Y:S01]  /*2b20*/  LEA R6, P0, R64, R10, 0x1 ;  /* 0x0000000a40067211 */ /* 0x000fe200078008ff */
[----:B------:R-:W-:-:S03]  /*2b30*/  IMAD.WIDE.U32 R20, R23, R14, R20 ;  /* 0x0000000e17147225 */ /* 0x000fc600078e0014 */
[----:B------:R-:W-:Y:S02]  /*2b40*/  LEA.HI.X R7, R64, R11, R90, 0x1, P0 ;  /* 0x0000000b40077211 */ /* 0x000fe400000f0c5a */
[----:B------:R-:W-:Y:S01]  /*2b50*/  P2R R23, PR, RZ, 0x2 ;  /* 0x00000002ff177803 */ /* 0x000fe20000000000 */
[----:B------:R-:W-:Y:S01]  /*2b60*/  IMAD.IADD R103, R103, 0x1, R21 ;  /* 0x0000000167677824 */ /* 0x000fe200078e0215 */
[----:B------:R-:W-:-:S04]  /*2b70*/  LEA R10, P0, R20, R10, 0x1 ;  /* 0x0000000a140a7211 */ /* 0x000fc800078008ff */
[----:B------:R-:W-:Y:S02]  /*2b80*/  LEA.HI.X R11, R20, R11, R103, 0x1, P0 ;  /* 0x0000000b140b7211 */ /* 0x000fe400000f0c67 */
[----:B------:R-:W-:-:S13]  /*2b90*/  ISETP.GT.AND P0, PT, R3, RZ, P1 ;  /* 0x000000ff0300720c */ /* 0x000fda0000f04270 */
[----:B------:R-:W-:Y:S05]  /*2ba0*/  @!P0 BRA `(.L_x_45) ;  /* 0x0000000000048947 */ /* 0x000fea0003800000 */
[----:B------:R0:W5:Y:S02]  /*2bb0*/  LDG.E.LTC128B.U16 R104, desc[UR36][R8.64+0x22] ;  /* 0x0000222408687981 */ /* 0x000164000c1e1520 */
.L_x_45:
[----:B------:R-:W-:Y:S05]  /*2bc0*/  BSYNC B1 ;  /* 0x0000000000017941 */ /* 0x000fea0003800000 */
.L_x_44:
[----:B-----5:R-:W-:Y:S01]  /*2bd0*/  IMAD.U32 R14, R104, 0x10000, RZ ;  /* 0x00010000680e7824 */ /* 0x020fe200078e00ff */
[----:B------:R-:W-:Y:S01]  /*2be0*/  BSSY B1, `(.L_x_46) ;  /* 0x000000a000017945 */ /* 0x000fe20003800000 */
[----:B------:R-:W-:Y:S02]  /*2bf0*/  @P0 IMAD.MOV.U32 R20, RZ, RZ, R92 ;  /* 0x000000ffff140224 */ /* 0x000fe400078e005c */
[----:B------:R-:W-:Y:S01]  /*2c00*/  FMUL R14, R14, R89 ;  /* 0x000000590e0e7220 */ /* 0x000fe20000400000 */
[----:B------:R-:W-:-:S03]  /*2c10*/  @P0 IMAD.MOV.U32 R21, RZ, RZ, R93 ;  /* 0x000000ffff150224 */ /* 0x000fc600078e005d */
[----:B------:R-:W-:-:S05]  /*2c20*/  FFMA R14, R65, R88, R14 ;  /* 0x00000058410e7223 */ /* 0x000fca000000000e */
[----:B------:R-:W-:-:S05]  /*2c30*/  F2FP.BF16.F32.PACK_AB R14, RZ, R14 ;  /* 0x0000000eff0e723e */ /* 0x000fca00000010ff */
[----:B------:R0:W-:Y:S01]  /*2c40*/  @P0 STG.E.U16 desc[UR36][R20.64+0x22], R14 ;  /* 0x0000220e14000986 */ /* 0x0001e2000c101524 */
[----:B------:R-:W-:-:S13]  /*2c50*/  ISETP.GT.AND P0, PT, R3, 0x8, P2 ;  /* 0x000000080300780c */ /* 0x000fda0001704270 */
[----:B0-----:R-:W-:Y:S05]  /*2c60*/  @!P0 BRA `(.L_x_47) ;  /* 0x0000000000048947 */ /* 0x001fea0003800000 */
[----:B------:R0:W5:Y:S02]  /*2c70*/  LDG.E.LTC128B.U16 R104, desc[UR36][R56.64+0x20] ;  /* 0x0000202438687981 */ /* 0x000164000c1e1520 */
.L_x_47:
[----:B------:R-:W-:Y:S05]  /*2c80*/  BSYNC B1 ;  /* 0x0000000000017941 */ /* 0x000fea0003800000 */
.L_x_46:
[----:B-----5:R-:W-:Y:S01]  /*2c90*/  SHF.L.U32 R14, R104, 0x10, RZ ;  /* 0x00000010680e7819 */ /* 0x020fe200000006ff */
[----:B------:R-:W-:Y:S04]  /*2ca0*/  BSSY B1, `(.L_x_48) ;  /* 0x0000008000017945 */ /* 0x000fe80003800000 */
[----:B------:R-:W-:-:S04]  /*2cb0*/  FMUL R21, R14, R89 ;  /* 0x000000590e157220 */ /* 0x000fc80000400000 */
[----:B------:R-:W-:-:S05]  /*2cc0*/  FFMA R21, R66, R88, R21 ;  /* 0x0000005842157223 */ /* 0x000fca0000000015 */
[----:B------:R-:W-:-:S05]  /*2cd0*/  F2FP.BF16.F32.PACK_AB R21, RZ, R21 ;  /* 0x00000015ff15723e */ /* 0x000fca00000010ff */
[----:B------:R0:W-:Y:S01]  /*2ce0*/  @P0 STG.E.U16 desc[UR36][R58.64+0x20], R21 ;  /* 0x000020153a000986 */ /* 0x0001e2000c101524 */
[----:B------:R-:W-:-:S13]  /*2cf0*/  ISETP.GT.AND P0, PT, R3, 0x8, P1 ;  /* 0x000000080300780c */ /* 0x000fda0000f04270 */
[----:B0-----:R-:W-:Y:S05]  /*2d00*/  @!P0 BRA `(.L_x_49) ;  /* 0x0000000000048947 */ /* 0x001fea0003800000 */
[----:B------:R0:W5:Y:S02]  /*2d10*/  LDG.E.LTC128B.U16 R104, desc[UR36][R56.64+0x22] ;  /* 0x0000222438687981 */ /* 0x000164000c1e1520 */
.L_x_49:
[----:B------:R-:W-:Y:S05]  /*2d20*/  BSYNC B1 ;  /* 0x0000000000017941 */ /* 0x000fea0003800000 */
.L_x_48:
[----:B-----5:R-:W-:Y:S01]  /*2d30*/  IMAD.U32 R14, R104, 0x10000, RZ ;  /* 0x00010000680e7824 */ /* 0x020fe200078e00ff */
[----:B------:R-:W-:Y:S01]  /*2d40*/  ISETP.GT.AND P2, PT, R4, 0x18, PT ;  /* 0x000000180400780c */ /* 0x000fe20003f44270 */
[----:B------:R-:W-:Y:S02]  /*2d50*/  BSSY B1, `(.L_x_50) ;  /* 0x0000009000017945 */ /* 0x000fe40003800000 */
[----:B------:R-:W-:Y:S01]  /*2d60*/  FMUL R14, R14, R89 ;  /* 0x000000590e0e7220 */ /* 0x000fe20000400000 */
[----:B------:R-:W-:-:S03]  /*2d70*/  P2R R90, PR, RZ, 0x4 ;  /* 0x00000004ff5a7803 */ /* 0x000fc60000000000 */
[----:B------:R-:W-:-:S05]  /*2d80*/  FFMA R14, R67, R88, R14 ;  /* 0x00000058430e7223 */ /* 0x000fca000000000e */
[----:B------:R-:W-:-:S05]  /*2d90*/  F2FP.BF16.F32.PACK_AB R14, RZ, R14 ;  /* 0x0000000eff0e723e */ /* 0x000fca00000010ff */
[----:B------:R0:W-:Y:S01]  /*2da0*/  @P0 STG.E.U16 desc[UR36][R58.64+0x22], R14 ;  /* 0x0000220e3a000986 */ /* 0x0001e2000c101524 */
[----:B------:R-:W-:-:S13]  /*2db0*/  ISETP.GT.AND P0, PT, R3, RZ, P2 ;  /* 0x000000ff0300720c */ /* 0x000fda0001704270 */
[----:B0-----:R-:W-:Y:S05]  /*2dc0*/  @!P0 BRA `(.L_x_51) ;  /* 0x0000000000048947 */ /* 0x001fea0003800000 */
[----:B------:R0:W5:Y:S02]  /*2dd0*/  LDG.E.LTC128B.U16 R104, desc[UR36][R8.64+0x30] ;  /* 0x0000302408687981 */ /* 0x000164000c1e1520 */
.L_x_51:
[----:B------:R-:W-:Y:S05]  /*2de0*/  BSYNC B1 ;  /* 0x0000000000017941 */ /* 0x000fea0003800000 */
.L_x_50:
[----:B-----5:R-:W-:Y:S01]  /*2df0*/  IMAD.U32 R14, R104, 0x10000, RZ ;  /* 0x00010000680e7824 */ /* 0x020fe200078e00ff */
[----:B------:R-:W-:Y:S01]  /*2e00*/  ISETP.GT.AND P1, PT, R4, 0x19, PT ;  /* 0x000000190400780c */ /* 0x000fe20003f24270 */
[----:B------:R-:W-:Y:S01]  /*2e10*/  @P0 IMAD.MOV.U32 R20, RZ, RZ, R92 ;  /* 0x000000ffff140224 */ /* 0x000fe200078e005c */
[----:B------:R-:W-:Y:S01]  /*2e20*/  BSSY B1, `(.L_x_52) ;  /* 0x000000b000017945 */ /* 0x000fe20003800000 */
[----:B------:R-:W-:-:S04]  /*2e30*/  FMUL R21, R14, R89 ;  /* 0x000000590e157220 */ /* 0x000fc80000400000 */
[----:B------:R-:W-:Y:S01]  /*2e40*/  FFMA R21, R68, R88, R21 ;  /* 0x0000005844157223 */ /* 0x000fe20000000015 */
[----:B------:R-:W-:-:S04]  /*2e50*/  P2R R68, PR, RZ, 0x2 ;  /* 0x00000002ff447803 */ /* 0x000fc80000000000 */
[----:B------:R-:W-:-:S04]  /*2e60*/  F2FP.BF16.F32.PACK_AB R21, RZ, R21 ;  /* 0x00000015ff15723e */ /* 0x000fc800000010ff */
[----:B------:R-:W-:Y:S01]  /*2e70*/  PRMT R14, R21, 0x7610, R14 ;  /* 0x00007610150e7816 */ /* 0x000fe2000000000e */
[----:B------:R-:W-:-:S05]  /*2e80*/  @P0 IMAD.MOV.U32 R21, RZ, RZ, R93 ;  /* 0x000000ffff150224 */ /* 0x000fca00078e005d */
[----:B------:R0:W-:Y:S01]  /*2e90*/  @P0 STG.E.U16 desc[UR36][R20.64+0x30], R14 ;  /* 0x0000300e14000986 */ /* 0x0001e2000c101524 */
[----:B------:R-:W-:-:S13]  /*2ea0*/  ISETP.GT.AND P0, PT, R3, RZ, P1 ;  /* 0x000000ff0300720c */ /* 0x000fda0000f04270 */
[----:B0-----:R-:W-:Y:S05]  /*2eb0*/  @!P0 BRA `(.L_x_53) ;  /* 0x0000000000048947 */ /* 0x001fea0003800000 */
[----:B------:R0:W5:Y:S02]  /*2ec0*/  LDG.E.LTC128B.U16 R104, desc[UR36][R8.64+0x32] ;  /* 0x0000322408687981 */ /* 0x000164000c1e1520 */
.L_x_53:
[----:B------:R-:W-:Y:S05]  /*2ed0*/  BSYNC B1 ;  /* 0x0000000000017941 */ /* 0x000fea0003800000 */
.L_x_52:
        /* <DEDUP_REMOVED lines=11> */
.L_x_55:
[----:B------:R-:W-:Y:S05]  /*2f90*/  BSYNC B1 ;  /* 0x0000000000017941 */ /* 0x000fea0003800000 */
.L_x_54:
[----:B-----5:R-:W-:Y:S01]  /*2fa0*/  IMAD.U32 R14, R104, 0x10000, RZ ;  /* 0x00010000680e7824 */ /* 0x020fe200078e00ff */
[----:B------:R-:W-:Y:S03]  /*2fb0*/  BSSY B1, `(.L_x_56) ;  /* 0x0000008000017945 */ /* 0x000fe60003800000 */
[----:B------:R-:W-:-:S04]  /*2fc0*/  FMUL R21, R14, R89 ;  /* 0x000000590e157220 */ /* 0x000fc80000400000 */
[----:B------:R-:W-:-:S05]  /*2fd0*/  FFMA R21, R70, R88, R21 ;  /* 0x0000005846157223 */ /* 0x000fca0000000015 */
[----:B------:R-:W-:-:S05]  /*2fe0*/  F2FP.BF16.F32.PACK_AB R21, RZ, R21 ;  /* 0x00000015ff15723e */ /* 0x000fca00000010ff */
[----:B------:R0:W-:Y:S01]  /*2ff0*/  @P0 STG.E.U16 desc[UR36][R58.64+0x30], R21 ;  /* 0x000030153a000986 */ /* 0x0001e2000c101524 */
[----:B------:R-:W-:-:S13]  /*3000*/  ISETP.GT.AND P0, PT, R3, 0x8, P1 ;  /* 0x000000080300780c */ /* 0x000fda0000f04270 */
[----:B0-----:R-:W-:Y:S05]  /*3010*/  @!P0 BRA `(.L_x_57) ;  /* 0x0000000000048947 */ /* 0x001fea0003800000 */
[----:B------:R0:W5:Y:S02]  /*3020*/  LDG.E.LTC128B.U16 R104, desc[UR36][R56.64+0x32] ;  /* 0x0000322438687981 */ /* 0x000164000c1e1520 */
.L_x_57:
[----:B------:R-:W-:Y:S05]  /*3030*/  BSYNC B1 ;  /* 0x0000000000017941 */ /* 0x000fea0003800000 */
.L_x_56:
        /* <DEDUP_REMOVED lines=11> */
.L_x_59:
[----:B------:R-:W-:Y:S05]  /*30f0*/  BSYNC B1 ;  /* 0x0000000000017941 */ /* 0x000fea0003800000 */
.L_x_58:
[----:B-----5:R-:W-:Y:S01]  /*3100*/  IMAD.U32 R14, R104, 0x10000, RZ ;  /* 0x00010000680e7824 */ /* 0x020fe200078e00ff */
[----:B------:R-:W-:Y:S01]  /*3110*/  ISETP.GT.AND P1, PT, R4, 0x21, PT ;  /* 0x000000210400780c */ /* 0x000fe20003f24270 */
[----:B------:R-:W-:Y:S01]  /*3120*/  @P0 IMAD.MOV.U32 R20, RZ, RZ, R92 ;  /* 0x000000ffff140224 */ /* 0x000fe200078e005c */
[----:B------:R-:W-:Y:S01]  /*3130*/  BSSY B1, `(.L_x_60) ;  /* 0x000000b000017945 */ /* 0x000fe20003800000 */
[----:B------:R-:W-:Y:S01]  /*3140*/  FMUL R21, R14, R89 ;  /* 0x000000590e157220 */ /* 0x000fe20000400000 */
[----:B------:R-:W-:-:S03]  /*3150*/  P2R R70, PR, RZ, 0x2 ;  /* 0x00000002ff467803 */ /* 0x000fc60000000000 */
[----:B------:R-:W-:-:S05]  /*3160*/  FFMA R21, R72, R88, R21 ;  /* 0x0000005848157223 */ /* 0x000fca0000000015 */
[----:B------:R-:W-:-:S04]  /*3170*/  F2FP.BF16.F32.PACK_AB R21, RZ, R21 ;  /* 0x00000015ff15723e */ /* 0x000fc800000010ff */
[----:B------:R-:W-:Y:S01]  /*3180*/  PRMT R14, R21, 0x7610, R14 ;  /* 0x00007610150e7816 */ /* 0x000fe2000000000e */
[----:B------:R-:W-:-:S05]  /*3190*/  @P0 IMAD.MOV.U32 R21, RZ, RZ, R93 ;  /* 0x000000ffff150224 */ /* 0x000fca00078e005d */
[----:B------:R0:W-:Y:S01]  /*31a0*/  @P0 STG.E.U16 desc[UR36][R20.64+0x40], R14 ;  /* 0x0000400e14000986 */ /* 0x0001e2000c101524 */
[----:B------:R-:W-:-:S13]  /*31b0*/  ISETP.GT.AND P0, PT, R3, RZ, P1 ;  /* 0x000000ff0300720c */ /* 0x000fda0000f04270 */
[----:B0-----:R-:W-:Y:S05]  /*31c0*/  @!P0 BRA `(.L_x_61) ;  /* 0x0000000000048947 */ /* 0x001fea0003800000 */
[----:B------:R0:W5:Y:S02]  /*31d0*/  LDG.E.LTC128B.U16 R104, desc[UR36][R8.64+0x42] ;  /* 0x0000422408687981 */ /* 0x000164000c1e1520 */
.L_x_61:
[----:B------:R-:W-:Y:S05]  /*31e0*/  BSYNC B1 ;  /* 0x0000000000017941 */ /* 0x000fea0003800000 */
.L_x_60:
        /* <DEDUP_REMOVED lines=11> */
.L_x_63:
[----:B------:R-:W-:Y:S05]  /*32a0*/  BSYNC B1 ;  /* 0x0000000000017941 */ /* 0x000fea0003800000 */
.L_x_62:
        /* <DEDUP_REMOVED lines=9> */
.L_x_65:
[----:B------:R-:W-:Y:S05]  /*3340*/  BSYNC B1 ;  /* 0x0000000000017941 */ /* 0x000fea0003800000 */
.L_x_64:
        /* <DEDUP_REMOVED lines=11> */
.L_x_67:
[----:B------:R-:W-:Y:S05]  /*3400*/  BSYNC B1 ;  /* 0x0000000000017941 */ /* 0x000fea0003800000 */
.L_x_66:
[----:B-----5:R-:W-:Y:S01]  /*3410*/  IMAD.U32 R14, R104, 0x10000, RZ ;  /* 0x00010000680e7824 */ /* 0x020fe200078e00ff */
[----:B------:R-:W-:Y:S01]  /*3420*/  ISETP.GT.AND P5, PT, R4, 0x29, PT ;  /* 0x000000290400780c */ /* 0x000fe20003fa4270 */
[----:B------:R-:W-:Y:S01]  /*3430*/  @P0 IMAD.MOV.U32 R20, RZ, RZ, R92 ;  /* 0x000000ffff140224 */ /* 0x000fe200078e005c */
[----:B------:R-:W-:Y:S01]  /*3440*/  BSSY B1, `(.L_x_68) ;  /* 0x000000b000017945 */ /* 0x000fe20003800000 */
[----:B------:R-:W-:-:S04]  /*3450*/  FMUL R21, R14, R89 ;  /* 0x000000590e157220 */ /* 0x000fc80000400000 */
[----:B------:R-:W-:-:S05]  /*3460*/  FFMA R21, R76, R88, R21 ;  /* 0x000000584c157223 */ /* 0x000fca0000000015 */
[----:B------:R-:W-:-:S04]  /*3470*/  F2FP.BF16.F32.PACK_AB R21, RZ, R21 ;  /* 0x00000015ff15723e */ /* 0x000fc800000010ff */
[----:B------:R-:W-:Y:S01]  /*3480*/  PRMT R14, R21, 0x7610, R14 ;  /* 0x00007610150e7816 */ /* 0x000fe2000000000e */
[----:B------:R-:W-:-:S05]  /*3490*/  @P0 IMAD.MOV.U32 R21, RZ, RZ, R93 ;  /* 0x000000ffff150224 */ /* 0x000fca00078e005d */
[----:B------:R1:W-:Y:S01]  /*34a0*/  @P0 STG.E.U16 desc[UR36][R20.64+0x50], R14 ;  /* 0x0000500e14000986 */ /* 0x0003e2000c101524 */
[----:B------:R-:W-:Y:S02]  /*34b0*/  ISETP.GT.AND P0, PT, R3, RZ, P5 ;  /* 0x000000ff0300720c */ /* 0x000fe40002f04270 */
[----:B-1----:R-:W-:-:S11]  /*34c0*/  P2R R14, PR, RZ, 0x20 ;  /* 0x00000020ff0e7803 */ /* 0x002fd60000000000 */
[----:B------:R-:W-:Y:S05]  /*34d0*/  @!P0 BRA `(.L_x_69) ;  /* 0x0000000000048947 */ /* 0x000fea0003800000 */
[----:B------:R1:W5:Y:S02]  /*34e0*/  LDG.E.LTC128B.U16 R104, desc[UR36][R8.64+0x52] ;  /* 0x0000522408687981 */ /* 0x000364000c1e1520 */
.L_x_69:
[----:B------:R-:W-:Y:S05]  /*34f0*/  BSYNC B1 ;  /* 0x0000000000017941 */ /* 0x000fea0003800000 */
.L_x_68:
        /* <DEDUP_REMOVED lines=11> */
.L_x_71:
[----:B------:R-:W-:Y:S05]  /*35b0*/  BSYNC B1 ;  /* 0x0000000000017941 */ /* 0x000fea0003800000 */
.L_x_70:
        /* <DEDUP_REMOVED lines=9> */
.L_x_73:
[----:B------:R-:W-:Y:S05]  /*3650*/  BSYNC B1 ;  /* 0x0000000000017941 */ /* 0x000fea0003800000 */
.L_x_72:
[----:B-----5:R-:W-:Y:S01]  /*3660*/  IMAD.U32 R14, R104, 0x10000, RZ ;  /* 0x00010000680e7824 */ /* 0x020fe200078e00ff */
[----:B------:R-:W-:Y:S01]  /*3670*/  ISETP.GT.AND P3, PT, R4, 0x30, PT ;  /* 0x000000300400780c */ /* 0x000fe20003f64270 */
[----:B------:R-:W-:Y:S02]  /*3680*/  BSSY B1, `(.L_x_74) ;  /* 0x0000008000017945 */ /* 0x000fe40003800000 */
[----:B------:R-:W-:-:S04]  /*3690*/  FMUL R14, R14, R89 ;  /* 0x000000590e0e7220 */ /* 0x000fc80000400000 */
[----:B------:R-:W-:-:S05]  /*36a0*/  FFMA R14, R79, R88, R14 ;  /* 0x000000584f0e7223 */ /* 0x000fca000000000e */
[----:B------:R-:W-:-:S05]  /*36b0*/  F2FP.BF16.F32.PACK_AB R14, RZ, R14 ;  /* 0x0000000eff0e723e */ /* 0x000fca00000010ff */
[----:B------:R0:W-:Y:S01]  /*36c0*/  @P0 STG.E.U16 desc[UR36][R58.64+0x52], R14 ;  /* 0x0000520e3a000986 */ /* 0x0001e2000c101524 */
[----:B------:R-:W-:-:S13]  /*36d0*/  ISETP.GT.AND P0, PT, R3, RZ, P3 ;  /* 0x000000ff0300720c */ /* 0x000fda0001f04270 */
[----:B0-----:R-:W-:Y:S05]  /*36e0*/  @!P0 BRA `(.L_x_75) ;  /* 0x0000000000048947 */ /* 0x001fea0003800000 */
[----:B------:R0:W5:Y:S02]  /*36f0*/  LDG.E.LTC128B.U16 R104, desc[UR36][R8.64+0x60] ;  /* 0x0000602408687981 */ /* 0x000164000c1e1520 */
.L_x_75:
[----:B------:R-:W-:Y:S05]  /*3700*/  BSYNC B1 ;  /* 0x0000000000017941 */ /* 0x000fea0003800000 */
.L_x_74:
        /* <DEDUP_REMOVED lines=13> */
.L_x_77:
[----:B------:R-:W-:Y:S05]  /*37e0*/  BSYNC B1 ;  /* 0x0000000000017941 */ /* 0x000fea0003800000 */
.L_x_76:
        /* <DEDUP_REMOVED lines=11> */
.L_x_79:
[----:B------:R-:W-:Y:S05]  /*38a0*/  BSYNC B1 ;  /* 0x0000000000017941 */ /* 0x000fea0003800000 */
.L_x_78:
        /* <DEDUP_REMOVED lines=9> */
.L_x_81:
[----:B------:R-:W-:Y:S05]  /*3940*/  BSYNC B1 ;  /* 0x0000000000017941 */ /* 0x000fea0003800000 */
.L_x_80:
        /* <DEDUP_REMOVED lines=10> */
.L_x_83:
[----:B------:R-:W-:Y:S05]  /*39f0*/  BSYNC B1 ;  /* 0x0000000000017941 */ /* 0x000fea0003800000 */
.L_x_82:
        /* <DEDUP_REMOVED lines=8> */
[----:B------:R-:W-:-:S05]  /*3a80*/  IADD3 R20, P0, R5, R98, RZ ;  /* 0x0000006205147210 */ /* 0x000fca0007f1e0ff */
[----:B-1----:R-:W-:Y:S01]  /*3a90*/  IMAD.X R21, R15, 0x1, R99, P0 ;  /* 0x000000010f157824 */ /* 0x002fe200000e0663 */
[----:B------:R-:W-:-:S05]  /*3aa0*/  IADD3 R64, P0, R5, R98, RZ ;  /* 0x0000006205407210 */ /* 0x000fca0007f1e0ff */
[----:B------:R-:W-:Y:S01]  /*3ab0*/  IMAD.X R65, R15, 0x1, R99, P0 ;  /* 0x000000010f417824 */ /* 0x000fe200000e0663 */
[----:B------:R-:W-:-:S05]  /*3ac0*/  IADD3 R14, P0, R5, R92, RZ ;  /* 0x0000005c050e7210 */ /* 0x000fca0007f1e0ff */
[----:B------:R-:W-:Y:S01]  /*3ad0*/  IMAD.X R15, R15, 0x1, R93, P0 ;  /* 0x000000010f0f7824 */ /* 0x000fe200000e065d */
[----:B------:R-:W-:-:S04]  /*3ae0*/  ISETP.GT.AND P0, PT, R4, 0x39, PT ;  /* 0x000000390400780c */ /* 0x000fc80003f04270 */
[----:B------:R-:W-:-:S13]  /*3af0*/  ISETP.GT.AND P4, PT, R3, RZ, P0 ;  /* 0x000000ff0300720c */ /* 0x000fda0000784270 */
[----:B------:R-:W-:Y:S05]  /*3b00*/  @!P4 BRA `(.L_x_85) ;  /* 0x000000000004c947 */ /* 0x000fea0003800000 */
[----:B------:R1:W5:Y:S02]  /*3b10*/  LDG.E.LTC128B.U16 R104, desc[UR36][R8.64+0x72] ;  /* 0x0000722408687981 */ /* 0x000364000c1e1520 */
.L_x_85:
[----:B------:R-:W-:Y:S05]  /*3b20*/  BSYNC B1 ;  /* 0x0000000000017941 */ /* 0x000fea0003800000 */
.L_x_84:
        /* <DEDUP_REMOVED lines=9> */
.L_x_87:
[----:B------:R-:W-:Y:S05]  /*3bc0*/  BSYNC B1 ;  /* 0x0000000000017941 */ /* 0x000fea0003800000 */
.L_x_86:
        /* <DEDUP_REMOVED lines=9> */
.L_x_89:
[----:B------:R-:W-:Y:S05]  /*3c60*/  BSYNC B1 ;  /* 0x0000000000017941 */ /* 0x000fea0003800000 */
.L_x_88:
[----:B-----5:R-:W-:-:S04]  /*3c70*/  IMAD.U32 R4, R104, 0x10000, RZ ;  /* 0x0001000068047824 */ /* 0x020fc800078e00ff */
[----:B------:R-:W-:-:S04]  /*3c80*/  FMUL R4, R4, R89 ;  /* 0x0000005904047220 */ /* 0x000fc80000400000 */
[----:B------:R-:W-:-:S05]  /*3c90*/  FFMA R4, R87, R88, R4 ;  /* 0x0000005857047223 */ /* 0x000fca0000000004 */
[----:B------:R-:W-:-:S04]  /*3ca0*/  F2FP.BF16.F32.PACK_AB R4, RZ, R4 ;  /* 0x00000004ff04723e */ /* 0x000fc800000010ff */
[----:B-1-34-:R-:W-:-:S05]  /*3cb0*/  PRMT R8, R4, 0x7610, R8 ;  /* 0x0000761004087816 */ /* 0x01afca0000000008 */
[----:B------:R1:W-:Y:S01]  /*3cc0*/  @P4 STG.E.U16 desc[UR36][R58.64+0x72], R8 ;  /* 0x000072083a004986 */ /* 0x0003e2000c101524 */
[----:B------:R-:W-:-:S13]  /*3cd0*/  ISETP.GT.AND P4, PT, R3, 0x80, P6 ;  /* 0x000000800300780c */ /* 0x000fda0003784270 */
[----:B------:R-:W3:Y:S01]  /*3ce0*/  @P4 LDG.E.LTC128B.U16 R104, desc[UR36][R62.64] ;  /* 0x000000243e684981 */ /* 0x000ee2000c1e1520 */
[----:B------:R-:W-:Y:S01]  /*3cf0*/  BSSY B1, `(.L_x_90) ;  /* 0x000000a000017945 */ /* 0x000fe20003800000 */
[----:B---3--:R-:W-:-:S05]  /*3d00*/  SHF.L.U32 R4, R104, 0x10, RZ ;  /* 0x0000001068047819 */ /* 0x008fca00000006ff */
[----:B------:R-:W-:-:S04]  /*3d10*/  FMUL R5, R4, R89 ;  /* 0x0000005904057220 */ /* 0x000fc80000400000 */
[----:B------:R-:W-:-:S05]  /*3d20*/  FFMA R5, R24, R88, R5 ;  /* 0x0000005818057223 */ /* 0x000fca0000000005 */
[----:B------:R-:W-:-:S05]  /*3d30*/  F2FP.BF16.F32.PACK_AB R5, RZ, R5 ;  /* 0x00000005ff05723e */ /* 0x000fca00000010ff */
[----:B------:R1:W-:Y:S01]  /*3d40*/  @P4 STG.E.U16 desc[UR36][R14.64], R5 ;  /* 0x000000050e004986 */ /* 0x0003e2000c101524 */
[----:B------:R-:W-:-:S04]  /*3d50*/  ISETP.NE.AND P4, PT, R107, RZ, PT ;  /* 0x000000ff6b00720c */ /* 0x000fc80003f85270 */
[----:B------:R-:W-:-:S13]  /*3d60*/  ISETP.GT.AND P4, PT, R3, 0x80, P4 ;  /* 0x000000800300780c */ /* 0x000fda0002784270 */
[----:B-1----:R-:W-:Y:S05]  /*3d70*/  @!P4 BRA `(.L_x_91) ;  /* 0x000000000004c947 */ /* 0x002fea0003800000 */
[----:B------:R1:W5:Y:S02]  /*3d80*/  LDG.E.LTC128B.U16 R104, desc[UR36][R60.64+0x2] ;  /* 0x000002243c687981 */ /* 0x000364000c1e1520 */
.L_x_91:
[----:B------:R-:W-:Y:S05]  /*3d90*/  BSYNC B1 ;  /* 0x0000000000017941 */ /* 0x000fea0003800000 */
.L_x_90:
[----:B-----5:R-:W-:Y:S01]  /*3da0*/  IMAD.U32 R4, R104, 0x10000, RZ ;  /* 0x0001000068047824 */ /* 0x020fe200078e00ff */
[----:B------:R-:W-:Y:S01]  /*3db0*/  ISETP.GT.AND P6, PT, R3, 0x88, P6 ;  /* 0x000000880300780c */ /* 0x000fe200037c4270 */
        /* <DEDUP_REMOVED lines=8> */
[----:B------:R-:W-:Y:S05]  /*3e40*/  @!P6 BRA `(.L_x_93) ;  /* 0x000000000004e947 */ /* 0x000fea0003800000 */
[----:B------:R4:W5:Y:S02]  /*3e50*/  LDG.E.LTC128B.U16 R104, desc[UR36][R6.64] ;  /* 0x0000002406687981 */ /* 0x000964000c1e1520 */
.L_x_93:
[----:B------:R-:W-:Y:S05]  /*3e60*/  BSYNC B1 ;  /* 0x0000000000017941 */ /* 0x000fea0003800000 */
.L_x_92:
[----:B---3-5:R-:W-:Y:S01]  /*3e70*/  IMAD.U32 R4, R104, 0x10000, RZ ;  /* 0x0001000068047824 */ /* 0x028fe200078e00ff */
[----:B------:R-:W-:Y:S01]  /*3e80*/  ISETP.NE.AND P4, PT, R107, RZ, PT ;  /* 0x000000ff6b00720c */ /* 0x000fe20003f85270 */
[----:B------:R-:W-:Y:S02]  /*3e90*/  BSSY B1, `(.L_x_94) ;  /* 0x0000008000017945 */ /* 0x000fe40003800000 */
[----:B------:R-:W-:Y:S01]  /*3ea0*/  FMUL R5, R4, R89 ;  /* 0x0000005904057220 */ /* 0x000fe20000400000 */
[----:B------:R-:W-:-:S03]  /*3eb0*/  ISETP.GT.AND P4, PT, R3, 0x88, P4 ;  /* 0x000000880300780c */ /* 0x000fc60002784270 */
[----:B------:R-:W-:-:S05]  /*3ec0*/  FFMA R5, R26, R88, R5 ;  /* 0x000000581a057223 */ /* 0x000fca0000000005 */
[----:B------:R-:W-:-:S05]  /*3ed0*/  F2FP.BF16.F32.PACK_AB R5, RZ, R5 ;  /* 0x00000005ff05723e */ /* 0x000fca00000010ff */
[----:B------:R3:W-:Y:S01]  /*3ee0*/  @P6 STG.E.U16 desc[UR36][R20.64], R5 ;  /* 0x0000000514006986 */ /* 0x0007e2000c101524 */
[----:B------:R-:W-:Y:S05]  /*3ef0*/  @!P4 BRA `(.L_x_95) ;  /* 0x000000000004c947 */ /* 0x000fea0003800000 */
[----:B------:R0:W5:Y:S02]  /*3f00*/  LDG.E.LTC128B.U16 R104, desc[UR36][R10.64+0x2] ;  /* 0x000002240a687981 */ /* 0x000164000c1e1520 */
.L_x_95:
[----:B------:R-:W-:Y:S05]  /*3f10*/  BSYNC B1 ;  /* 0x0000000000017941 */ /* 0x000fea0003800000 */
.L_x_94:
[----:B-----5:R-:W-:Y:S01]  /*3f20*/  IMAD.U32 R4, R104, 0x10000, RZ ;  /* 0x0001000068047824 */ /* 0x020fe200078e00ff */
[----:B------:R-:W-:Y:S01]  /*3f30*/  ISETP.NE.AND P6, PT, R108, RZ, PT ;  /* 0x000000ff6c00720c */ /* 0x000fe20003fc5270 */
[----:B------:R-:W-:Y:S02]  /*3f40*/  BSSY B1, `(.L_x_96) ;  /* 0x0000008000017945 */ /* 0x000fe40003800000 */
[----:B------:R-:W-:-:S04]  /*3f50*/  FMUL R4, R4, R89 ;  /* 0x0000005904047220 */ /* 0x000fc80000400000 */
[----:B------:R-:W-:-:S05]  /*3f60*/  FFMA R4, R27, R88, R4 ;  /* 0x000000581b047223 */ /* 0x000fca0000000004 */
[----:B------:R-:W-:-:S05]  /*3f70*/  F2FP.BF16.F32.PACK_AB R4, RZ, R4 ;  /* 0x00000004ff04723e */ /* 0x000fca00000010ff */
[----:B------:R0:W-:Y:S01]  /*3f80*/  @P4 STG.E.U16 desc[UR36][R64.64+0x2], R4 ;  /* 0x0000020440004986 */ /* 0x0001e2000c101524 */
[----:B------:R-:W-:-:S13]  /*3f90*/  ISETP.GT.AND P4, PT, R3, 0x80, P6 ;  /* 0x000000800300780c */ /* 0x000fda0003784270 */
[----:B0-----:R-:W-:Y:S05]  /*3fa0*/  @!P4 BRA `(.L_x_97) ;  /* 0x000000000004c947 */ /* 0x001fea0003800000 */
[----:B------:R0:W5:Y:S02]  /*3fb0*/  LDG.E.LTC128B.U16 R104, desc[UR36][R60.64+0x10] ;  /* 0x000010243c687981 */ /* 0x000164000c1e1520 */
.L_x_97:
[----:B------:R-:W-:Y:S05]  /*3fc0*/  BSYNC B1 ;  /* 0x0000000000017941 */ /* 0x000fea0003800000 */
.L_x_96:
[----:B-----5:R-:W-:Y:S01]  /*3fd0*/  IMAD.U32 R4, R104, 0x10000, RZ ;  /* 0x0001000068047824 */ /* 0x020fe200078e00ff */
[----:B------:R-:W-:Y:S01]  /*3fe0*/  ISETP.NE.AND P6, PT, R105, RZ, PT ;  /* 0x000000ff6900720c */ /* 0x000fe20003fc5270 */
[----:B------:R-:W-:Y:S02]  /*3ff0*/  BSSY B1, `(.L_x_98) ;  /* 0x000000b000017945 */ /* 0x000fe40003800000 */
[----:B---3--:R-:W-:Y:S01]  /*4000*/  FMUL R5, R4, R89 ;  /* 0x0000005904057220 */ /* 0x008fe20000400000 */
[----:B------:R-:W-:-:S03]  /*4010*/  @P4 IMAD.MOV.U32 R4, RZ, RZ, R14 ;  /* 0x000000ffff044224 */ /* 0x000fc600078e000e */
[----:B------:R-:W-:-:S05]  /*4020*/  FFMA R5, R28, R88, R5 ;  /* 0x000000581c057223 */ /* 0x000fca0000000005 */
[----:B------:R-:W-:-:S04]  /*4030*/  F2FP.BF16.F32.PACK_AB R5, RZ, R5 ;  /* 0x00000005ff05723e */ /* 0x000fc800000010ff */
[----:B----4-:R-:W-:Y:S01]  /*4040*/  PRMT R6, R5, 0x7610, R6 ;  /* 0x0000761005067816 */ /* 0x010fe20000000006 */
[----:B------:R-:W-:-:S05]  /*4050*/  @P4 IMAD.MOV.U32 R5, RZ, RZ, R15 ;  /* 0x000000ffff054224 */ /* 0x000fca00078e000f */
[----:B------:R3:W-:Y:S01]  /*4060*/  @P4 STG.E.U16 desc[UR36][R4.64+0x10], R6 ;  /* 0x0000100604004986 */ /* 0x0007e2000c101524 */
[----:B------:R-:W-:-:S13]  /*4070*/  ISETP.GT.AND P4, PT, R3, 0x80, P6 ;  /* 0x000000800300780c */ /* 0x000fda0003784270 */
[----:B---3--:R-:W-:Y:S05]  /*4080*/  @!P4 BRA `(.L_x_99) ;  /* 0x000000000004c947 */ /* 0x008fea0003800000 */
[----:B------:R3:W5:Y:S02]  /*4090*/  LDG.E.LTC128B.U16 R104, desc[UR36][R60.64+0x12] ;  /* 0x000012243c687981 */ /* 0x000764000c1e1520 */
.L_x_99:
[----:B------:R-:W-:Y:S05]  /*40a0*/  BSYNC B1 ;  /* 0x0000000000017941 */ /* 0x000fea0003800000 */
.L_x_98:
[----:B-----5:R-:W-:Y:S01]  /*40b0*/  IMAD.U32 R4, R104, 0x10000, RZ ;  /* 0x0001000068047824 */ /* 0x020fe200078e00ff */
[----:B------:R-:W-:Y:S01]  /*40c0*/  BSSY B1, `(.L_x_100) ;  /* 0x000000c000017945 */ /* 0x000fe20003800000 */
[----:B------:R-:W-:Y:S02]  /*40d0*/  @P4 IMAD.MOV.U32 R5, RZ, RZ, R15 ;  /* 0x000000ffff054224 */ /* 0x000fe400078e000f */
[----:B------:R-:W-:-:S04]  /*40e0*/  FMUL R4, R4, R89 ;  /* 0x0000005904047220 */ /* 0x000fc80000400000 */
[----:B------:R-:W-:-:S05]  /*40f0*/  FFMA R4, R29, R88, R4 ;  /* 0x000000581d047223 */ /* 0x000fca0000000004 */
[----:B------:R-:W-:-:S04]  /*4100*/  F2FP.BF16.F32.PACK_AB R4, RZ, R4 ;  /* 0x00000004ff04723e */ /* 0x000fc800000010ff */
[----:B------:R-:W-:Y:S01]  /*4110*/  PRMT R6, R4, 0x7610, R6 ;  /* 0x0000761004067816 */ /* 0x000fe20000000006 */
[----:B------:R-:W-:-:S05]  /*4120*/  @P4 IMAD.MOV.U32 R4, RZ, RZ, R14 ;  /* 0x000000ffff044224 */ /* 0x000fca00078e000e */
[----:B------:R4:W-:Y:S01]  /*4130*/  @P4 STG.E.U16 desc[UR36][R4.64+0x12], R6 ;  /* 0x0000120604004986 */ /* 0x0009e2000c101524 */
[----:B------:R-:W-:-:S04]  /*4140*/  ISETP.NE.AND P4, PT, R108, RZ, PT ;  /* 0x000000ff6c00720c */ /* 0x000fc80003f85270 */
[----:B------:R-:W-:-:S13]  /*4150*/  ISETP.GT.AND P4, PT, R3, 0x88, P4 ;  /* 0x000000880300780c */ /* 0x000fda0002784270 */
[----:B----4-:R-:W-:Y:S05]  /*4160*/  @!P4 BRA `(.L_x_101) ;  /* 0x000000000004c947 */ /* 0x010fea0003800000 */
[----:B------:R4:W5:Y:S02]  /*4170*/  LDG.E.LTC128B.U16 R104, desc[UR36][R10.64+0x10] ;  /* 0x000010240a687981 */ /* 0x000964000c1e1520 */
.L_x_101:
[----:B------:R-:W-:Y:S05]  /*4180*/  BSYNC B1 ;  /* 0x0000000000017941 */ /* 0x000fea0003800000 */
.L_x_100:
        /* <DEDUP_REMOVED lines=9> */
.L_x_103:
[----:B------:R-:W-:Y:S05]  /*4220*/  BSYNC B1 ;  /* 0x0000000000017941 */ /* 0x000fea0003800000 */
.L_x_102:
[----:B-----5:R-:W-:Y:S01]  /*4230*/  IMAD.U32 R4, R104, 0x10000, RZ ;  /* 0x0001000068047824 */ /* 0x020fe200078e00ff */
[----:B------:R-:W-:Y:S01]  /*4240*/  ISETP.NE.AND P6, PT, R106, RZ, PT ;  /* 0x000000ff6a00720c */ /* 0x000fe20003fc5270 */
        /* <DEDUP_REMOVED lines=8> */
[----:B------:R-:W-:-:S13]  /*42d0*/  ISETP.GT.AND P4, PT, R3, 0x80, P6 ;  /* 0x000000800300780c */ /* 0x000fda0003784270 */
[----:B0-----:R-:W-:Y:S05]  /*42e0*/  @!P4 BRA `(.L_x_105) ;  /* 0x000000000004c947 */ /* 0x001fea0003800000 */
[----:B------:R0:W5:Y:S02]  /*42f0*/  LDG.E.LTC128B.U16 R104, desc[UR36][R60.64+0x20] ;  /* 0x000020243c687981 */ /* 0x000164000c1e1520 */
.L_x_105:
[----:B------:R-:W-:Y:S05]  /*4300*/  BSYNC B1 ;  /* 0x0000000000017941 */ /* 0x000fea0003800000 */
.L_x_104:
[----:B-----5:R-:W-:Y:S01]  /*4310*/  IMAD.U32 R4, R104, 0x10000, RZ ;  /* 0x0001000068047824 */ /* 0x020fe200078e00ff */
[----:B------:R-:W-:Y:S01]  /*4320*/  ISETP.NE.AND P6, PT, R23, RZ, PT ;  /* 0x000000ff1700720c */ /* 0x000fe20003fc5270 */
[----:B------:R-:W-:Y:S02]  /*4330*/  BSSY B1, `(.L_x_106) ;  /* 0x000000b000017945 */ /* 0x000fe40003800000 */
[----:B------:R-:W-:Y:S01]  /*4340*/  FMUL R5, R4, R89 ;  /* 0x0000005904057220 */ /* 0x000fe20000400000 */
[----:B------:R-:W-:-:S03]  /*4350*/  @P4 IMAD.MOV.U32 R4, RZ, RZ, R14 ;  /* 0x000000ffff044224 */ /* 0x000fc600078e000e */
        /* <DEDUP_REMOVED lines=8> */
.L_x_107:
[----:B------:R-:W-:Y:S05]  /*43e0*/  BSYNC B1 ;  /* 0x0000000000017941 */ /* 0x000fea0003800000 */
.L_x_106:
        /* <DEDUP_REMOVED lines=11> */
[----:B0-----:R-:W-:Y:S05]  /*44a0*/  @!P4 BRA `(.L_x_109) ;  /* 0x000000000004c947 */ /* 0x001fea0003800000 */
[----:B------:R0:W5:Y:S02]  /*44b0*/  LDG.E.LTC128B.U16 R104, desc[UR36][R10.64+0x20] ;  /* 0x000020240a687981 */ /* 0x000164000c1e1520 */
.L_x_109:
[----:B------:R-:W-:Y:S05]  /*44c0*/  BSYNC B1 ;  /* 0x0000000000017941 */ /* 0x000fea0003800000 */
.L_x_108:
[----:B-----5:R-:W-:Y:S01]  /*44d0*/  IMAD.U32 R4, R104, 0x10000, RZ ;  /* 0x0001000068047824 */ /* 0x020fe200078e00ff */
[----:B------:R-:W-:Y:S03]  /*44e0*/  BSSY B1, `(.L_x_110) ;  /* 0x000000b000017945 */ /* 0x000fe60003800000 */
        /* <DEDUP_REMOVED lines=10> */
.L_x_111:
[----:B------:R-:W-:Y:S05]  /*4590*/  BSYNC B1 ;  /* 0x0000000000017941 */ /* 0x000fea0003800000 */
.L_x_110:
        /* <DEDUP_REMOVED lines=13> */
.L_x_113:
[----:B------:R-:W-:Y:S05]  /*4670*/  BSYNC B1 ;  /* 0x0000000000017941 */ /* 0x000fea0003800000 */
.L_x_112:
        /* <DEDUP_REMOVED lines=13> */
.L_x_115:
[----:B------:R-:W-:Y:S05]  /*4750*/  BSYNC B1 ;  /* 0x0000000000017941 */ /* 0x000fea0003800000 */
.L_x_114:
        /* <DEDUP_REMOVED lines=13> */
.L_x_117:
[----:B------:R-:W-:Y:S05]  /*4830*/  BSYNC B1 ;  /* 0x0000000000017941 */ /* 0x000fea0003800000 */
.L_x_116:
        /* <DEDUP_REMOVED lines=12> */
.L_x_119:
[----:B------:R-:W-:Y:S05]  /*4900*/  BSYNC B1 ;  /* 0x0000000000017941 */ /* 0x000fea0003800000 */
.L_x_118:
        /* <DEDUP_REMOVED lines=13> */
.L_x_121:
[----:B------:R-:W-:Y:S05]  /*49e0*/  BSYNC B1 ;  /* 0x0000000000017941 */ /* 0x000fea0003800000 */
.L_x_120:
        /* <DEDUP_REMOVED lines=13> */
.L_x_123:
[----:B------:R-:W-:Y:S05]  /*4ac0*/  BSYNC B1 ;  /* 0x0000000000017941 */ /* 0x000fea0003800000 */
.L_x_122:
[----:B-----5:R-:W-:Y:S01]  /*4ad0*/  SHF.L.U32 R4, R104, 0x10, RZ ;  /* 0x0000001068047819 */ /* 0x020fe200000006ff */
[----:B------:R-:W-:Y:S01]  /*4ae0*/  @P4 IMAD.MOV.U32 R5, RZ, RZ, R15 ;  /* 0x000000ffff054224 */ /* 0x000fe200078e000f */
[----:B------:R-:W-:Y:S03]  /*4af0*/  BSSY B1, `(.L_x_124) ;  /* 0x000000b000017945 */ /* 0x000fe60003800000 */
        /* <DEDUP_REMOVED lines=10> */
.L_x_125:
[----:B------:R-:W-:Y:S05]  /*4ba0*/  BSYNC B1 ;  /* 0x0000000000017941 */ /* 0x000fea0003800000 */
.L_x_124:
        /* <DEDUP_REMOVED lines=12> */
.L_x_127:
[----:B------:R-:W-:Y:S05]  /*4c70*/  BSYNC B1 ;  /* 0x0000000000017941 */ /* 0x000fea0003800000 */
.L_x_126:
        /* <DEDUP_REMOVED lines=13> */
.L_x_129:
[----:B------:R-:W-:Y:S05]  /*4d50*/  BSYNC B1 ;  /* 0x0000000000017941 */ /* 0x000fea0003800000 */
.L_x_128:
        /* <DEDUP_REMOVED lines=12> */
.L_x_131:
[----:B------:R-:W-:Y:S05]  /*4e20*/  BSYNC B1 ;  /* 0x0000000000017941 */ /* 0x000fea0003800000 */
.L_x_130:
        /* <DEDUP_REMOVED lines=12> */
.L_x_133:
[----:B------:R-:W-:Y:S05]  /*4ef0*/  BSYNC B1 ;  /* 0x0000000000017941 */ /* 0x000fea0003800000 */
.L_x_132:
[----:B-----5:R-:W-:Y:S01]  /*4f00*/  IMAD.U32 R4, R104, 0x10000, RZ ;  /* 0x0001000068047824 */ /* 0x020fe200078e00ff */
[----:B------:R-:W-:Y:S01]  /*4f10*/  ISETP.GT.AND P5, PT, R3, 0x88, P5 ;  /* 0x000000880300780c */ /* 0x000fe20002fa4270 */
        /* <DEDUP_REMOVED lines=8> */
[----:B------:R-:W-:Y:S05]  /*4fa0*/  @!P5 BRA `(.L_x_135) ;  /* 0x000000000004d947 */ /* 0x000fea0003800000 */
[----:B------:R0:W5:Y:S02]  /*4fb0*/  LDG.E.LTC128B.U16 R104, desc[UR36][R10.64+0x52] ;  /* 0x000052240a687981 */ /* 0x000164000c1e1520 */
.L_x_135:
[----:B------:R-:W-:Y:S05]  /*4fc0*/  BSYNC B1 ;  /* 0x0000000000017941 */ /* 0x000fea0003800000 */
.L_x_134:
[----:B0----5:R-:W-:Y:S01]  /*4fd0*/  IMAD.U32 R4, R104, 0x10000, RZ ;  /* 0x0001000068047824 */ /* 0x021fe200078e00ff */
        /* <DEDUP_REMOVED lines=11> */
.L_x_137:
[----:B------:R-:W-:Y:S05]  /*5090*/  BSYNC B1 ;  /* 0x0000000000017941 */ /* 0x000fea0003800000 */
.L_x_136:
[----:B0----5:R-:W-:Y:S01]  /*50a0*/  IMAD.U32 R4, R104, 0x10000, RZ ;  /* 0x0001000068047824 */ /* 0x021fe200078e00ff */
        /* <DEDUP_REMOVED lines=11> */
.L_x_139:
[----:B------:R-:W-:Y:S05]  /*5160*/  BSYNC B1 ;  /* 0x0000000000017941 */ /* 0x000fea0003800000 */
.L_x_138:
        /* <DEDUP_REMOVED lines=12> */
.L_x_141:
[----:B------:R-:W-:Y:S05]  /*5230*/  BSYNC B1 ;  /* 0x0000000000017941 */ /* 0x000fea0003800000 */
.L_x_140:
        /* <DEDUP_REMOVED lines=12> */
.L_x_143:
[----:B------:R-:W-:Y:S05]  /*5300*/  BSYNC B1 ;  /* 0x0000000000017941 */ /* 0x000fea0003800000 */
.L_x_142:
        /* <DEDUP_REMOVED lines=12> */
.L_x_145:
[----:B------:R-:W-:Y:S05]  /*53d0*/  BSYNC B1 ;  /* 0x0000000000017941 */ /* 0x000fea0003800000 */
.L_x_144:
        /* <DEDUP_REMOVED lines=12> */
.L_x_147:
[----:B------:R-:W-:Y:S05]  /*54a0*/  BSYNC B1 ;  /* 0x0000000000017941 */ /* 0x000fea0003800000 */
.L_x_146:
        /* <DEDUP_REMOVED lines=9> */
.L_x_149:
[----:B------:R-:W-:Y:S05]  /*5540*/  BSYNC B1 ;  /* 0x0000000000017941 */ /* 0x000fea0003800000 */
.L_x_148:
        /* <DEDUP_REMOVED lines=12> */
.L_x_151:
[----:B------:R-:W-:Y:S05]  /*5610*/  BSYNC B1 ;  /* 0x0000000000017941 */ /* 0x000fea0003800000 */
.L_x_150:
[----:B------:R-:W-:Y:S05]  /*5620*/  @!P0 BRA `(.L_x_152) ;  /* 0x0000001400f08947 */ /* 0x000fea0003800000 */
[----:B-----5:R-:W-:-:S04]  /*5630*/  IMAD.U32 R104, R104, 0x10000, RZ ;  /* 0x0001000068687824 */ /* 0x020fc800078e00ff */
[----:B------:R-:W-:-:S04]  /*5640*/  FMUL R104, R104, R89 ;  /* 0x0000005968687220 */ /* 0x000fc80000400000 */
[----:B------:R-:W-:-:S05]  /*5650*/  FFMA R104, R55, R88, R104 ;  /* 0x0000005837687223 */ /* 0x000fca0000000068 */
[----:B------:R-:W-:-:S05]  /*5660*/  F2FP.BF16.F32.PACK_AB R104, RZ, R104 ;  /* 0x00000068ff68723e */ /* 0x000fca00000010ff */
[----:B------:R0:W-:Y:S01]  /*5670*/  STG.E.U16 desc[UR36][R12.64+0x72], R104 ;  /* 0x000072680c007986 */ /* 0x0001e2000c101524 */
[----:B------:R-:W-:Y:S05]  /*5680*/  BRA `(.L_x_152) ;  /* 0x0000001400d87947 */ /* 0x000fea0003800000 */
.L_x_29:
[----:B------:R-:W-:Y:S01]  /*5690*/  ULDC.64 UR4, c[0x0][0x5c0] ;  /* 0x0001700000047ab9 */ /* 0x000fe20000000a00 */
[----:B------:R-:W-:Y:S01]  /*56a0*/  ISETP.GT.AND P3, PT, R4, 0x1, PT ;  /* 0x000000010400780c */ /* 0x000fe20003f64270 */
[-C--:B------:R-:W-:Y:S01]  /*56b0*/  FMUL R56, R56, R88.reuse ;  /* 0x0000005838387220 */ /* 0x080fe20000400000 */
[----:B------:R-:W-:Y:S01]  /*56c0*/  LEA R14, P1, R104, UR4, 0x1 ;  /* 0x00000004680e7c11 */ /* 0x000fe2000f8208ff */
[-C--:B------:R-:W-:Y:S01]  /*56d0*/  FMUL R57, R57, R88.reuse ;  /* 0x0000005839397220 */ /* 0x080fe20000400000 */
[----:B------:R-:W-:Y:S01]  /*56e0*/  IMAD.SHL.U32 R7, R12, 0x10, RZ ;  /* 0x000000100c077824 */ /* 0x000fe200078e00ff */
[----:B------:R-:W-:Y:S01]  /*56f0*/  ISETP.GT.AND P2, PT, R3, 0x8, P6 ;  /* 0x000000080300780c */ /* 0x000fe20003744270 */
[-C--:B------:R-:W-:Y:S01]  /*5700*/  FMUL R58, R58, R88.reuse ;  /* 0x000000583a3a7220 */ /* 0x080fe20000400000 */
[----:B------:R-:W-:Y:S01]  /*5710*/  LEA.HI.X R15, R104, UR5, R93, 0x1, P1 ;  /* 0x00000005680f7c11 */ /* 0x000fe200088f0c5d */
[-C--:B------:R-:W-:Y:S01]  /*5720*/  FMUL R59, R59, R88.reuse ;  /* 0x000000583b3b7220 */ /* 0x080fe20000400000 */
[----:B------:R-:W-:Y:S01]  /*5730*/  ISETP.GT.AND P1, PT, R3, RZ, P3 ;  /* 0x000000ff0300720c */ /* 0x000fe20001f24270 */
[----:B------:R-:W-:Y:S01]  /*5740*/  FMUL R60, R60, R88 ;  /* 0x000000583c3c7220 */ /* 0x000fe20000400000 */
[----:B------:R-:W-:Y:S01]  /*5750*/  F2FP.BF16.F32.PACK_AB R56, RZ, R56 ;  /* 0x00000038ff38723e */ /* 0x000fe200000010ff */
[-C--:B------:R-:W-:Y:S01]  /*5760*/  FMUL R61, R61, R88.reuse ;  /* 0x000000583d3d7220 */ /* 0x080fe20000400000 */
[----:B------:R-:W-:Y:S01]  /*5770*/  F2FP.BF16.F32.PACK_AB R57, RZ, R57 ;  /* 0x00000039ff39723e */ /* 0x000fe200000010ff */
[----:B------:R-:W-:Y:S01]  /*5780*/  FMUL R63, R63, R88 ;  /* 0x000000583f3f7220 */ /* 0x000fe20000400000 */
[C---:B------:R-:W-:Y:S01]  /*5790*/  SHF.L.U64.HI R5, R12.reuse, 0x4, R13 ;  /* 0x000000040c057819 */ /* 0x040fe2000001020d */
[----:B------:R-:W-:Y:S01]  /*57a0*/  @P0 STG.E.U16 desc[UR36][R14.64], R56 ;  /* 0x000000380e000986 */ /* 0x000fe2000c101524 */
[----:B------:R-:W-:Y:S01]  /*57b0*/  PRMT R9, R57, 0x7610, R9 ;  /* 0x0000761039097816 */ /* 0x000fe20000000009 */
[----:B------:R-:W-:Y:S01]  /*57c0*/  IMAD.SHL.U32 R57, R12, 0x100, RZ ;  /* 0x000001000c397824 */ /* 0x000fe200078e00ff */
[----:B------:R-:W-:Y:S01]  /*57d0*/  IADD3 R8, P0, R7, R14, RZ ;  /* 0x0000000e07087210 */ /* 0x000fe20007f1e0ff */
[----:B------:R-:W-:Y:S01]  /*57e0*/  FMUL R62, R62, R88 ;  /* 0x000000583e3e7220 */ /* 0x000fe20000400000 */
[----:B------:R-:W-:Y:S01]  /*57f0*/  F2FP.BF16.F32.PACK_AB R58, RZ, R58 ;  /* 0x0000003aff3a723e */ /* 0x000fe200000010ff */
[--C-:B------:R-:W-:Y:S01]  /*5800*/  @P1 IMAD.MOV.U32 R10, RZ, RZ, R14.reuse ;  /* 0x000000ffff0a1224 */ /* 0x100fe200078e000e */
[----:B------:R-:W-:Y:S01]  /*5810*/  @P1 MOV R11, R15 ;  /* 0x0000000f000b1202 */ /* 0x000fe20000000f00 */
[-C--:B------:R-:W-:Y:S01]  /*5820*/  FMUL R64, R64, R88.reuse ;  /* 0x0000005840407220 */ /* 0x080fe20000400000 */
[----:B------:R-:W-:Y:S01]  /*5830*/  SHF.L.U64.HI R23, R12, 0x8, R13 ;  /* 0x000000080c177819 */ /* 0x000fe2000001020d */
[-C--:B------:R-:W-:Y:S01]  /*5840*/  FMUL R65, R65, R88.reuse ;  /* 0x0000005841417220 */ /* 0x080fe20000400000 */
[----:B------:R-:W-:Y:S01]  /*5850*/  ISETP.GT.AND P4, PT, R4, 0x8, PT ;  /* 0x000000080400780c */ /* 0x000fe20003f84270 */
[----:B------:R0:W-:Y:S01]  /*5860*/  @P1 STG.E.U16 desc[UR36][R10.64+0x2], R9 ;  /* 0x000002090a001986 */ /* 0x0001e2000c101524 */
[----:B------:R-:W-:Y:S01]  /*5870*/  F2FP.BF16.F32.PACK_AB R59, RZ, R59 ;  /* 0x0000003bff3b723e */ /* 0x000fe200000010ff */
[----:B------:R-:W-:Y:S01]  /*5880*/  FMUL R66, R66, R88 ;  /* 0x0000005842427220 */ /* 0x000fe20000400000 */
[----:B------:R-:W-:Y:S01]  /*5890*/  F2FP.BF16.F32.PACK_AB R60, RZ, R60 ;  /* 0x0000003cff3c723e */ /* 0x000fe200000010ff */
[-C--:B------:R-:W-:Y:S01]  /*58a0*/  FMUL R67, R67, R88.reuse ;  /* 0x0000005843437220 */ /* 0x080fe20000400000 */
[----:B------:R-:W-:Y:S01]  /*58b0*/  F2FP.BF16.F32.PACK_AB R61, RZ, R61 ;  /* 0x0000003dff3d723e */ /* 0x000fe200000010ff */
[-C--:B------:R-:W-:Y:S01]  /*58c0*/  FMUL R68, R68, R88.reuse ;  /* 0x0000005844447220 */ /* 0x080fe20000400000 */
[----:B------:R-:W-:Y:S01]  /*58d0*/  F2FP.BF16.F32.PACK_AB R63, RZ, R63 ;  /* 0x0000003fff3f723e */ /* 0x000fe200000010ff */
[----:B------:R-:W-:Y:S01]  /*58e0*/  FMUL R69, R69, R88 ;  /* 0x0000005845457220 */ /* 0x000fe20000400000 */
[----:B------:R-:W-:Y:S01]  /*58f0*/  F2FP.BF16.F32.PACK_AB R62, RZ, R62 ;  /* 0x0000003eff3e723e */ /* 0x000fe200000010ff */
[----:B------:R-:W-:Y:S01]  /*5900*/  FMUL R70, R70, R88 ;  /* 0x0000005846467220 */ /* 0x000fe20000400000 */
[----:B------:R-:W-:Y:S01]  /*5910*/  F2FP.BF16.F32.PACK_AB R64, RZ, R64 ;  /* 0x00000040ff40723e */ /* 0x000fe200000010ff */
[----:B0-----:R-:W-:Y:S01]  /*5920*/  IMAD.X R9, R5, 0x1, R15, P0 ;  /* 0x0000000105097824 */ /* 0x001fe200000e060f */
[----:B------:R-:W-:Y:S01]  /*5930*/  ISETP.GT.AND P0, PT, R3, 0x8, P3 ;  /* 0x000000080300780c */ /* 0x000fe20001f04270 */
[-C--:B------:R-:W-:Y:S01]  /*5940*/  FMUL R71, R71, R88.reuse ;  /* 0x0000005847477220 */ /* 0x080fe20000400000 */
[----:B------:R-:W-:Y:S01]  /*5950*/  ISETP.GT.AND P3, PT, R4, 0x9, PT ;  /* 0x000000090400780c */ /* 0x000fe20003f64270 */
[----:B------:R-:W-:Y:S01]  /*5960*/  FMUL R72, R72, R88 ;  /* 0x0000005848487220 */ /* 0x000fe20000400000 */
[----:B------:R-:W-:Y:S01]  /*5970*/  @P2 STG.E.U16 desc[UR36][R8.64], R58 ;  /* 0x0000003a08002986 */ /* 0x000fe2000c101524 */
[----:B------:R-:W-:Y:S01]  /*5980*/  IADD3 R6, P1, P2, R57, R14, R7 ;  /* 0x0000000e39067210 */ /* 0x000fe20007a3e007 */
[-C--:B------:R-:W-:Y:S01]  /*5990*/  FMUL R73, R73, R88.reuse ;  /* 0x0000005849497220 */ /* 0x080fe20000400000 */
[----:B------:R-:W-:Y:S01]  /*59a0*/  F2FP.BF16.F32.PACK_AB R65, RZ, R65 ;  /* 0x00000041ff41723e */ /* 0x000fe200000010ff */
[-C--:B------:R-:W-:Y:S01]  /*59b0*/  FMUL R74, R74, R88.reuse ;  /* 0x000000584a4a7220 */ /* 0x080fe20000400000 */
[----:B------:R-:W-:Y:S01]  /*59c0*/  IADD3.X R7, R23, R15, R5, P1, P2 ;  /* 0x0000000f17077210 */ /* 0x000fe20000fe4405 */
[-C--:B------:R-:W-:Y:S01]  /*59d0*/  FMUL R75, R75, R88.reuse ;  /* 0x000000584b4b7220 */ /* 0x080fe20000400000 */
[C---:B------:R-:W-:Y:S01]  /*59e0*/  ISETP.GT.AND P1, PT, R3.reuse, RZ, P4 ;  /* 0x000000ff0300720c */ /* 0x040fe20002724270 */
[-C--:B------:R-:W-:Y:S01]  /*59f0*/  FMUL R76, R76, R88.reuse ;  /* 0x000000584c4c7220 */ /* 0x080fe20000400000 */
[----:B------:R-:W-:Y:S01]  /*5a00*/  @P0 STG.E.U16 desc[UR36][R8.64+0x2], R59 ;  /* 0x0000023b08000986 */ /* 0x000fe2000c101524 */
[----:B------:R-:W-:Y:S01]  /*5a10*/  ISETP.GT.AND P0, PT, R3, RZ, P3 ;  /* 0x000000ff0300720c */ /* 0x000fe20001f04270 */
[-C--:B------:R-:W-:Y:S01]  /*5a20*/  FMUL R77, R77, R88.reuse ;  /* 0x000000584d4d7220 */ /* 0x080fe20000400000 */
[----:B------:R-:W-:Y:S01]  /*5a30*/  ISETP.GT.AND P2, PT, R4, 0x11, PT ;  /* 0x000000110400780c */ /* 0x000fe20003f44270 */
[----:B------:R-:W-:Y:S01]  /*5a40*/  FMUL R78, R78, R88 ;  /* 0x000000584e4e7220 */ /* 0x000fe20000400000 */
[----:B------:R-:W-:Y:S01]  /*5a50*/  F2FP.BF16.F32.PACK_AB R66, RZ, R66 ;  /* 0x00000042ff42723e */ /* 0x000fe200000010ff */
[-C--:B------:R-:W-:Y:S01]  /*5a60*/  FMUL R79, R79, R88.reuse ;  /* 0x000000584f4f7220 */ /* 0x080fe20000400000 */
[----:B------:R-:W-:Y:S01]  /*5a70*/  F2FP.BF16.F32.PACK_AB R67, RZ, R67 ;  /* 0x00000043ff43723e */ /* 0x000fe200000010ff */
[----:B------:R-:W-:Y:S01]  /*5a80*/  FMUL R80, R80, R88 ;  /* 0x0000005850507220 */ /* 0x000fe20000400000 */
[----:B------:R-:W-:Y:S01]  /*5a90*/  F2FP.BF16.F32.PACK_AB R68, RZ, R68 ;  /* 0x00000044ff44723e */ /* 0x000fe200000010ff */
[----:B------:R-:W-:Y:S01]  /*5aa0*/  FMUL R81, R81, R88 ;  /* 0x0000005851517220 */ /* 0x000fe20000400000 */
[--C-:B------:R-:W-:Y:S01]  /*5ab0*/  @P1 IMAD.MOV.U32 R10, RZ, RZ, R14.reuse ;  /* 0x000000ffff0a1224 */ /* 0x100fe200078e000e */
[----:B------:R-:W-:Y:S01]  /*5ac0*/  F2FP.BF16.F32.PACK_AB R69, RZ, R69 ;  /* 0x00000045ff45723e */ /* 0x000fe200000010ff */
[--C-:B------:R-:W-:Y:S01]  /*5ad0*/  @P1 IMAD.MOV.U32 R11, RZ, RZ, R15.reuse ;  /* 0x000000ffff0b1224 */ /* 0x100fe200078e000f */
[----:B------:R-:W-:Y:S01]  /*5ae0*/  F2FP.BF16.F32.PACK_AB R70, RZ, R70 ;  /* 0x00000046ff46723e */ /* 0x000fe200000010ff */
[-C--:B------:R-:W-:Y:S01]  /*5af0*/  FMUL R82, R82, R88.reuse ;  /* 0x0000005852527220 */ /* 0x080fe20000400000 */
[----:B------:R-:W-:Y:S01]  /*5b00*/  F2FP.BF16.F32.PACK_AB R71, RZ, R71 ;  /* 0x00000047ff47723e */ /* 0x000fe200000010ff */
[-C--:B------:R-:W-:Y:S01]  /*5b10*/  FMUL R83, R83, R88.reuse ;  /* 0x0000005853537220 */ /* 0x080fe20000400000 */
[----:B------:R0:W-:Y:S01]  /*5b20*/  @P1 STG.E.U16 desc[UR36][R10.64+0x10], R60 ;  /* 0x0000103c0a001986 */ /* 0x0001e2000c101524 */
[----:B------:R-:W-:Y:S01]  /*5b30*/  ISETP.GT.AND P1, PT, R3, 0x8, P4 ;  /* 0x000000080300780c */ /* 0x000fe20002724270 */
[----:B------:R-:W-:Y:S01]  /*5b40*/  FMUL R84, R84, R88 ;  /* 0x0000005854547220 */ /* 0x000fe20000400000 */
[----:B------:R-:W-:Y:S01]  /*5b50*/  F2FP.BF16.F32.PACK_AB R72, RZ, R72 ;  /* 0x00000048ff48723e */ /* 0x000fe200000010ff */
[-C--:B------:R-:W-:Y:S01]  /*5b60*/  FMUL R85, R85, R88.reuse ;  /* 0x0000005855557220 */ /* 0x080fe20000400000 */
[----:B------:R-:W-:Y:S01]  /*5b70*/  F2FP.BF16.F32.PACK_AB R73, RZ, R73 ;  /* 0x00000049ff49723e */ /* 0x000fe200000010ff */
[----:B------:R-:W-:Y:S01]  /*5b80*/  FMUL R86, R86, R88 ;  /* 0x0000005856567220 */ /* 0x000fe20000400000 */
[----:B------:R-:W-:Y:S01]  /*5b90*/  F2FP.BF16.F32.PACK_AB R74, RZ, R74 ;  /* 0x0000004aff4a723e */ /* 0x000fe200000010ff */
[-C--:B------:R-:W-:Y:S01]  /*5ba0*/  FMUL R87, R87, R88.reuse ;  /* 0x0000005857577220 */ /* 0x080fe20000400000 */
[----:B------:R-:W-:Y:S01]  /*5bb0*/  F2FP.BF16.F32.PACK_AB R75, RZ, R75 ;  /* 0x0000004bff4b723e */ /* 0x000fe200000010ff */
[----:B------:R-:W-:Y:S01]  /*5bc0*/  FMUL R24, R24, R88 ;  /* 0x0000005818187220 */ /* 0x000fe20000400000 */
[C---:B------:R-:W-:Y:S01]  /*5bd0*/  ISETP.GT.AND P5, PT, R4.reuse, 0x28, PT ;  /* 0x000000280400780c */ /* 0x040fe20003fa4270 */
[--C-:B0-----:R-:W-:Y:S01]  /*5be0*/  @P0 IMAD.MOV.U32 R10, RZ, RZ, R14.reuse ;  /* 0x000000ffff0a0224 */ /* 0x101fe200078e000e */
[----:B------:R-:W-:Y:S01]  /*5bf0*/  F2FP.BF16.F32.PACK_AB R76, RZ, R76 ;  /* 0x0000004cff4c723e */ /* 0x000fe200000010ff */
[--C-:B------:R-:W-:Y:S01]  /*5c00*/  @P0 IMAD.MOV.U32 R11, RZ, RZ, R15.reuse ;  /* 0x000000ffff0b0224 */ /* 0x100fe200078e000f */
[----:B------:R-:W-:Y:S01]  /*5c10*/  ISETP.GT.AND P4, PT, R4, 0x29, PT ;  /* 0x000000290400780c */ /* 0x000fe20003f84270 */
[-C--:B------:R-:W-:Y:S01]  /*5c20*/  FMUL R25, R25, R88.reuse ;  /* 0x0000005819197220 */ /* 0x080fe20000400000 */
[----:B------:R-:W-:Y:S01]  /*5c30*/  F2FP.BF16.F32.PACK_AB R77, RZ, R77 ;  /* 0x0000004dff4d723e */ /* 0x000fe200000010ff */
[-C--:B------:R-:W-:Y:S01]  /*5c40*/  FMUL R26, R26, R88.reuse ;  /* 0x000000581a1a7220 */ /* 0x080fe20000400000 */
[----:B------:R0:W-:Y:S01]  /*5c50*/  @P0 STG.E.U16 desc[UR36][R10.64+0x12], R61 ;  /* 0x0000123d0a000986 */ /* 0x0001e2000c101524 */
[----:B------:R-:W-:Y:S01]  /*5c60*/  ISETP.GT.AND P0, PT, R3, 0x8, P3 ;  /* 0x000000080300780c */ /* 0x000fe20001f04270 */
[-C--:B------:R-:W-:Y:S01]  /*5c70*/  FMUL R27, R27, R88.reuse ;  /* 0x000000581b1b7220 */ /* 0x080fe20000400000 */
[C---:B------:R-:W-:Y:S01]  /*5c80*/  ISETP.GT.AND P3, PT, R4.reuse, 0x10, PT ;  /* 0x000000100400780c */ /* 0x040fe20003f64270 */
[----:B------:R-:W-:Y:S01]  /*5c90*/  @P1 STG.E.U16 desc[UR36][R8.64+0x10], R62 ;  /* 0x0000103e08001986 */ /* 0x000fe2000c101524 */
[----:B------:R-:W-:Y:S01]  /*5ca0*/  ISETP.GT.AND P1, PT, R4, 0x19, PT ;  /* 0x000000190400780c */ /* 0x000fe20003f24270 */
        /* <DEDUP_REMOVED lines=8> */
[----:B------:R-:W-:Y:S01]  /*5d30*/  @P0 STG.E.U16 desc[UR36][R8.64+0x12], R63 ;  /* 0x0000123f08000986 */ /* 0x000fe2000c101524 */
[----:B------:R-:W-:Y:S01]  /*5d40*/  ISETP.GT.AND P0, PT, R3, RZ, P3 ;  /* 0x000000ff0300720c */ /* 0x000fe20001f04270 */
[----:B------:R-:W-:Y:S01]  /*5d50*/  FMUL R32, R32, R88 ;  /* 0x0000005820207220 */ /* 0x000fe20000400000 */
[----:B------:R-:W-:Y:S01]  /*5d60*/  F2FP.BF16.F32.PACK_AB R82, RZ, R82 ;  /* 0x00000052ff52723e */ /* 0x000fe200000010ff */
[-C--:B------:R-:W-:Y:S01]  /*5d70*/  FMUL R33, R33, R88.reuse ;  /* 0x0000005821217220 */ /* 0x080fe20000400000 */
[----:B------:R-:W-:Y:S01]  /*5d80*/  F2FP.BF16.F32.PACK_AB R83, RZ, R83 ;  /* 0x00000053ff53723e */ /* 0x000fe200000010ff */
[----:B------:R-:W-:Y:S01]  /*5d90*/  FMUL R34, R34, R88 ;  /* 0x0000005822227220 */ /* 0x000fe20000400000 */
[----:B------:R-:W-:Y:S01]  /*5da0*/  F2FP.BF16.F32.PACK_AB R84, RZ, R84 ;  /* 0x00000054ff54723e */ /* 0x000fe200000010ff */
[-C--:B------:R-:W-:Y:S01]  /*5db0*/  FMUL R35, R35, R88.reuse ;  /* 0x0000005823237220 */ /* 0x080fe20000400000 */
[----:B------:R-:W-:Y:S01]  /*5dc0*/  P2R R5, PR, RZ, 0x20 ;  /* 0x00000020ff057803 */ /* 0x000fe20000000000 */
[-C--:B------:R-:W-:Y:S01]  /*5dd0*/  FMUL R36, R36, R88.reuse ;  /* 0x0000005824247220 */ /* 0x080fe20000400000 */
[----:B------:R-:W-:Y:S01]  /*5de0*/  F2FP.BF16.F32.PACK_AB R85, RZ, R85 ;  /* 0x00000055ff55723e */ /* 0x000fe200000010ff */
[----:B------:R-:W-:Y:S01]  /*5df0*/  FMUL R37, R37, R88 ;  /* 0x0000005825257220 */ /* 0x000fe20000400000 */
[----:B------:R-:W-:Y:S01]  /*5e00*/  F2FP.BF16.F32.PACK_AB R86, RZ, R86 ;  /* 0x00000056ff56723e */ /* 0x000fe200000010ff */
[--C-:B0-----:R-:W-:Y:S01]  /*5e10*/  @P0 IMAD.MOV.U32 R10, RZ, RZ, R14.reuse ;  /* 0x000000ffff0a0224 */ /* 0x101fe200078e000e */
[----:B------:R-:W-:Y:S01]  /*5e20*/  F2FP.BF16.F32.PACK_AB R87, RZ, R87 ;  /* 0x00000057ff57723e */ /* 0x000fe200000010ff */
[--C-:B------:R-:W-:Y:S01]  /*5e30*/  @P0 IMAD.MOV.U32 R11, RZ, RZ, R15.reuse ;  /* 0x000000ffff0b0224 */ /* 0x100fe200078e000f */
[----:B------:R-:W-:Y:S01]  /*5e40*/  F2FP.BF16.F32.PACK_AB R24, RZ, R24 ;  /* 0x00000018ff18723e */ /* 0x000fe200000010ff */
[-C--:B------:R-:W-:Y:S01]  /*5e50*/  FMUL R38, R38, R88.reuse ;  /* 0x0000005826267220 */ /* 0x080fe20000400000 */
[----:B------:R-:W-:Y:S01]  /*5e60*/  F2FP.BF16.F32.PACK_AB R25, RZ, R25 ;  /* 0x00000019ff19723e */ /* 0x000fe200000010ff */
[-C--:B------:R-:W-:Y:S01]  /*5e70*/  FMUL R39, R39, R88.reuse ;  /* 0x0000005827277220 */ /* 0x080fe20000400000 */
[----:B------:R0:W-:Y:S01]  /*5e80*/  @P0 STG.E.U16 desc[UR36][R10.64+0x20], R64 ;  /* 0x000020400a000986 */ /* 0x0001e2000c101524 */
        /* <DEDUP_REMOVED lines=10> */
[----:B------:R-:W-:Y:S01]  /*5f30*/  F2FP.BF16.F32.PACK_AB R30, RZ, R30 ;  /* 0x0000001eff1e723e */ /* 0x000fe200000010ff */
[----:B------:R-:W-:Y:S01]  /*5f40*/  FMUL R45, R45, R88 ;  /* 0x000000582d2d7220 */ /* 0x000fe20000400000 */
[----:B------:R-:W-:Y:S01]  /*5f50*/  F2FP.BF16.F32.PACK_AB R31, RZ, R31 ;  /* 0x0000001fff1f723e */ /* 0x000fe200000010ff */
[----:B0-----:R-:W-:Y:S01]  /*5f60*/  @P0 IMAD.MOV.U32 R10, RZ, RZ, R14 ;  /* 0x000000ffff0a0224 */ /* 0x001fe200078e000e */
[----:B------:R-:W-:Y:S01]  /*5f70*/  F2FP.BF16.F32.PACK_AB R32, RZ, R32 ;  /* 0x00000020ff20723e */ /* 0x000fe200000010ff */
[----:B------:R-:W-:Y:S01]  /*5f80*/  @P0 IMAD.MOV.U32 R11, RZ, RZ, R15 ;  /* 0x000000ffff0b0224 */ /* 0x000fe200078e000f */
[----:B------:R-:W-:Y:S01]  /*5f90*/  F2FP.BF16.F32.PACK_AB R33, RZ, R33 ;  /* 0x00000021ff21723e */ /* 0x000fe200000010ff */
[----:B------:R-:W-:Y:S01]  /*5fa0*/  FMUL R46, R46, R88 ;  /* 0x000000582e2e7220 */ /* 0x000fe20000400000 */
[----:B------:R-:W-:Y:S01]  /*5fb0*/  F2FP.BF16.F32.PACK_AB R34, RZ, R34 ;  /* 0x00000022ff22723e */ /* 0x000fe200000010ff */
[-C--:B------:R-:W-:Y:S01]  /*5fc0*/  FMUL R47, R47, R88.reuse ;  /* 0x000000582f2f7220 */ /* 0x080fe20000400000 */
[----:B------:R0:W-:Y:S01]  /*5fd0*/  @P0 STG.E.U16 desc[UR36][R10.64+0x22], R65 ;  /* 0x000022410a000986 */ /* 0x0001e2000c101524 */
[----:B------:R-:W-:Y:S01]  /*5fe0*/  ISETP.GT.AND P0, PT, R3, 0x8, P3 ;  /* 0x000000080300780c */ /* 0x000fe20001f04270 */
[-C--:B------:R-:W-:Y:S01]  /*5ff0*/  FMUL R48, R48, R88.reuse ;  /* 0x0000005830307220 */ /* 0x080fe20000400000 */
[----:B------:R-:W-:Y:S01]  /*6000*/  ISETP.GT.AND P3, PT, R4, 0x30, PT ;  /* 0x000000300400780c */ /* 0x000fe20003f64270 */
        /* <DEDUP_REMOVED lines=11> */
[----:B------:R-:W-:Y:S01]  /*60c0*/  ISETP.GT.AND P0, PT, R3, 0x8, P2 ;  /* 0x000000080300780c */ /* 0x000fe20001704270 */
[-C--:B------:R-:W-:Y:S01]  /*60d0*/  FMUL R54, R54, R88.reuse ;  /* 0x0000005836367220 */ /* 0x080fe20000400000 */
[----:B------:R-:W-:Y:S01]  /*60e0*/  ISETP.GT.AND P2, PT, R4, 0x18, PT ;  /* 0x000000180400780c */ /* 0x000fe20003f44270 */
[----:B------:R-:W-:Y:S01]  /*60f0*/  FMUL R55, R55, R88 ;  /* 0x0000005837377220 */ /* 0x000fe20000400000 */
[----:B------:R-:W-:-:S02]  /*6100*/  F2FP.BF16.F32.PACK_AB R40, RZ, R40 ;  /* 0x00000028ff28723e */ /* 0x000fc400000010ff */
[----:B------:R-:W-:Y:S02]  /*6110*/  F2FP.BF16.F32.PACK_AB R41, RZ, R41 ;  /* 0x00000029ff29723e */ /* 0x000fe400000010ff */
[----:B------:R-:W-:Y:S02]  /*6120*/  F2FP.BF16.F32.PACK_AB R42, RZ, R42 ;  /* 0x0000002aff2a723e */ /* 0x000fe400000010ff */
[----:B------:R-:W-:Y:S02]  /*6130*/  F2FP.BF16.F32.PACK_AB R43, RZ, R43 ;  /* 0x0000002bff2b723e */ /* 0x000fe400000010ff */
[----:B------:R-:W-:Y:S01]  /*6140*/  F2FP.BF16.F32.PACK_AB R44, RZ, R44 ;  /* 0x0000002cff2c723e */ /* 0x000fe200000010ff */
[----:B------:R-:W-:Y:S01]  /*6150*/  @P0 STG.E.U16 desc[UR36][R8.64+0x22], R67 ;  /* 0x0000224308000986 */ /* 0x000fe2000c101524 */
[----:B------:R-:W-:Y:S02]  /*6160*/  ISETP.GT.AND P0, PT, R3, RZ, P2 ;  /* 0x000000ff0300720c */ /* 0x000fe40001704270 */
[----:B------:R-:W-:-:S02]  /*6170*/  F2FP.BF16.F32.PACK_AB R45, RZ, R45 ;  /* 0x0000002dff2d723e */ /* 0x000fc400000010ff */
[----:B------:R-:W-:Y:S02]  /*6180*/  F2FP.BF16.F32.PACK_AB R46, RZ, R46 ;  /* 0x0000002eff2e723e */ /* 0x000fe400000010ff */
[----:B------:R-:W-:Y:S02]  /*6190*/  F2FP.BF16.F32.PACK_AB R47, RZ, R47 ;  /* 0x0000002fff2f723e */ /* 0x000fe400000010ff */
[----:B------:R-:W-:Y:S02]  /*61a0*/  F2FP.BF16.F32.PACK_AB R48, RZ, R48 ;  /* 0x00000030ff30723e */ /* 0x000fe400000010ff */
[----:B------:R-:W-:Y:S02]  /*61b0*/  F2FP.BF16.F32.PACK_AB R49, RZ, R49 ;  /* 0x00000031ff31723e */ /* 0x000fe400000010ff */
[----:B------:R-:W-:Y:S01]  /*61c0*/  F2FP.BF16.F32.PACK_AB R50, RZ, R50 ;  /* 0x00000032ff32723e */ /* 0x000fe200000010ff */
[----:B0-----:R-:W-:Y:S01]  /*61d0*/  @P0 IMAD.MOV.U32 R10, RZ, RZ, R14 ;  /* 0x000000ffff0a0224 */ /* 0x001fe200078e000e */
[----:B------:R-:W-:Y:S01]  /*61e0*/  F2FP.BF16.F32.PACK_AB R51, RZ, R51 ;  /* 0x00000033ff33723e */ /* 0x000fe200000010ff */
[----:B------:R-:W-:Y:S01]  /*61f0*/  @P0 IMAD.MOV.U32 R11, RZ, RZ, R15 ;  /* 0x000000ffff0b0224 */ /* 0x000fe200078e000f */
[----:B------:R-:W-:-:S02]  /*6200*/  F2FP.BF16.F32.PACK_AB R52, RZ, R52 ;  /* 0x00000034ff34723e */ /* 0x000fc400000010ff */
[----:B------:R-:W-:Y:S02]  /*6210*/  F2FP.BF16.F32.PACK_AB R53, RZ, R53 ;  /* 0x00000035ff35723e */ /* 0x000fe400000010ff */
[----:B------:R0:W-:Y:S01]  /*6220*/  @P0 STG.E.U16 desc[UR36][R10.64+0x30], R68 ;  /* 0x000030440a000986 */ /* 0x0001e2000c101524 */
[----:B------:R-:W-:Y:S02]  /*6230*/  ISETP.GT.AND P0, PT, R3, RZ, P1 ;  /* 0x000000ff0300720c */ /* 0x000fe40000f04270 */
[----:B------:R-:W-:Y:S02]  /*6240*/  F2FP.BF16.F32.PACK_AB R54, RZ, R54 ;  /* 0x00000036ff36723e */ /* 0x000fe400000010ff */
[----:B------:R-:W-:-:S09]  /*6250*/  F2FP.BF16.F32.PACK_AB R55, RZ, R55 ;  /* 0x00000037ff37723e */ /* 0x000fd200000010ff */
[----:B0-----:R-:W-:Y:S02]  /*6260*/  @P0 IMAD.MOV.U32 R10, RZ, RZ, R14 ;  /* 0x000000ffff0a0224 */ /* 0x001fe400078e000e */
[----:B------:R-:W-:-:S05]  /*6270*/  @P0 IMAD.MOV.U32 R11, RZ, RZ, R15 ;  /* 0x000000ffff0b0224 */ /* 0x000fca00078e000f */
[----:B------:R0:W-:Y:S01]  /*6280*/  @P0 STG.E.U16 desc[UR36][R10.64+0x32], R69 ;  /* 0x000032450a000986 */ /* 0x0001e2000c101524 */
[----:B------:R-:W-:Y:S02]  /*6290*/  ISETP.GT.AND P0, PT, R3, 0x8, P2 ;  /* 0x000000080300780c */ /* 0x000fe40001704270 */
[----:B------:R-:W-:-:S11]  /*62a0*/  ISETP.GT.AND P2, PT, R4, 0x20, PT ;  /* 0x000000200400780c */ /* 0x000fd60003f44270 */
[----:B------:R-:W-:Y:S01]  /*62b0*/  @P0 STG.E.U16 desc[UR36][R8.64+0x30], R70 ;  /* 0x0000304608000986 */ /* 0x000fe2000c101524 */
[----:B------:R-:W-:Y:S02]  /*62c0*/  ISETP.GT.AND P0, PT, R3, 0x8, P1 ;  /* 0x000000080300780c */ /* 0x000fe40000f04270 */
[----:B------:R-:W-:-:S11]  /*62d0*/  ISETP.GT.AND P1, PT, R4, 0x21, PT ;  /* 0x000000210400780c */ /* 0x000fd60003f24270 */
[----:B------:R-:W-:Y:S01]  /*62e0*/  @P0 STG.E.U16 desc[UR36][R8.64+0x32], R71 ;  /* 0x0000324708000986 */ /* 0x000fe2000c101524 */
[----:B------:R-:W-:-:S13]  /*62f0*/  ISETP.GT.AND P0, PT, R3, RZ, P2 ;  /* 0x000000ff0300720c */ /* 0x000fda0001704270 */
[----:B0-----:R-:W-:Y:S02]  /*6300*/  @P0 IMAD.MOV.U32 R10, RZ, RZ, R14 ;  /* 0x000000ffff0a0224 */ /* 0x001fe400078e000e */
[----:B------:R-:W-:-:S05]  /*6310*/  @P0 IMAD.MOV.U32 R11, RZ, RZ, R15 ;  /* 0x000000ffff0b0224 */ /* 0x000fca00078e000f */
[----:B------:R0:W-:Y:S01]  /*6320*/  @P0 STG.E.U16 desc[UR36][R10.64+0x40], R72 ;  /* 0x000040480a000986 */ /* 0x0001e2000c101524 */
[----:B------:R-:W-:-:S13]  /*6330*/  ISETP.GT.AND P0, PT, R3, RZ, P1 ;  /* 0x000000ff0300720c */ /* 0x000fda0000f04270 */
[----:B0-----:R-:W-:Y:S02]  /*6340*/  @P0 IMAD.MOV.U32 R10, RZ, RZ, R14 ;  /* 0x000000ffff0a0224 */ /* 0x001fe400078e000e */
[----:B------:R-:W-:-:S05]  /*6350*/  @P0 IMAD.MOV.U32 R11, RZ, RZ, R15 ;  /* 0x000000ffff0b0224 */ /* 0x000fca00078e000f */
[----:B------:R0:W-:Y:S01]  /*6360*/  @P0 STG.E.U16 desc[UR36][R10.64+0x42], R73 ;  /* 0x000042490a000986 */ /* 0x0001e2000c101524 */
[----:B------:R-:W-:Y:S02]  /*6370*/  ISETP.GT.AND P0, PT, R3, 0x8, P2 ;  /* 0x000000080300780c */ /* 0x000fe40001704270 */
[----:B------:R-:W-:-:S11]  /*6380*/  ISETP.GT.AND P2, PT, R4, 0x38, PT ;  /* 0x000000380400780c */ /* 0x000fd60003f44270 */
[----:B------:R-:W-:Y:S01]  /*6390*/  @P0 STG.E.U16 desc[UR36][R8.64+0x40], R74 ;  /* 0x0000404a08000986 */ /* 0x000fe2000c101524 */
[----:B------:R-:W-:-:S13]  /*63a0*/  ISETP.GT.AND P0, PT, R3, 0x8, P1 ;  /* 0x000000080300780c */ /* 0x000fda0000f04270 */
        /* <DEDUP_REMOVED lines=9> */
[----:B------:R-:W-:-:S13]  /*6440*/  ISETP.GT.AND P0, PT, R3, 0x8, P5 ;  /* 0x000000080300780c */ /* 0x000fda0002f04270 */
[----:B------:R-:W-:Y:S01]  /*6450*/  @P0 STG.E.U16 desc[UR36][R8.64+0x50], R78 ;  /* 0x0000504e08000986 */ /* 0x000fe2000c101524 */
[----:B------:R-:W-:-:S13]  /*6460*/  ISETP.GT.AND P0, PT, R3, 0x8, P4 ;  /* 0x000000080300780c */ /* 0x000fda0002704270 */
[----:B------:R-:W-:Y:S01]  /*6470*/  @P0 STG.E.U16 desc[UR36][R8.64+0x52], R79 ;  /* 0x0000524f08000986 */ /* 0x000fe2000c101524 */
[----:B------:R-:W-:-:S13]  /*6480*/  ISETP.GT.AND P0, PT, R3, RZ, P3 ;  /* 0x000000ff0300720c */ /* 0x000fda0001f04270 */
[----:B0-----:R-:W-:Y:S02]  /*6490*/  @P0 IMAD.MOV.U32 R10, RZ, RZ, R14 ;  /* 0x000000ffff0a0224 */ /* 0x001fe400078e000e */
[----:B------:R-:W-:-:S05]  /*64a0*/  @P0 IMAD.MOV.U32 R11, RZ, RZ, R15 ;  /* 0x000000ffff0b0224 */ /* 0x000fca00078e000f */
[----:B------:R0:W-:Y:S01]  /*64b0*/  @P0 STG.E.U16 desc[UR36][R10.64+0x60], R80 ;  /* 0x000060500a000986 */ /* 0x0001e2000c101524 */
[----:B------:R-:W-:-:S04]  /*64c0*/  ISETP.GT.AND P0, PT, R4, 0x31, PT ;  /* 0x000000310400780c */ /* 0x000fc80003f04270 */
        /* <DEDUP_REMOVED lines=8> */
[----:B------:R-:W-:-:S05]  /*6550*/  IADD3 R12, P1, R57, R8, RZ ;  /* 0x00000008390c7210 */ /* 0x000fca0007f3e0ff */
[----:B------:R-:W-:Y:S01]  /*6560*/  IMAD.X R13, R23, 0x1, R9, P1 ;  /* 0x00000001170d7824 */ /* 0x000fe200008e0609 */
[----:B------:R-:W-:-:S13]  /*6570*/  ISETP.GT.AND P1, PT, R3, RZ, P2 ;  /* 0x000000ff0300720c */ /* 0x000fda0001724270 */
[----:B------:R-:W-:Y:S01]  /*6580*/  @P1 STG.E.U16 desc[UR36][R14.64+0x70], R84 ;  /* 0x000070540e001986 */ /* 0x000fe2000c101524 */
[----:B------:R-:W-:-:S05]  /*6590*/  IADD3 R20, P1, R57, R8, RZ ;  /* 0x0000000839147210 */ /* 0x000fca0007f3e0ff */
[----:B------:R-:W-:Y:S01]  /*65a0*/  IMAD.X R21, R23, 0x1, R9, P1 ;  /* 0x0000000117157824 */ /* 0x000fe200008e0609 */
[----:B0-----:R-:W-:-:S05]  /*65b0*/  IADD3 R10, P1, R57, R14, RZ ;  /* 0x0000000e390a7210 */ /* 0x001fca0007f3e0ff */
[----:B------:R-:W-:Y:S01]  /*65c0*/  IMAD.X R11, R23, 0x1, R15, P1 ;  /* 0x00000001170b7824 */ /* 0x000fe200008e060f */
[----:B------:R-:W-:-:S04]  /*65d0*/  ISETP.GT.AND P1, PT, R4, 0x39, PT ;  /* 0x000000390400780c */ /* 0x000fc80003f24270 */
[----:B------:R-:W-:-:S13]  /*65e0*/  ISETP.GT.AND P5, PT, R3, RZ, P1 ;  /* 0x000000ff0300720c */ /* 0x000fda0000fa4270 */
[----:B------:R-:W-:Y:S01]  /*65f0*/  @P5 STG.E.U16 desc[UR36][R14.64+0x72], R85 ;  /* 0x000072550e005986 */ /* 0x000fe2000c101524 */
[----:B------:R-:W-:-:S13]  /*6600*/  ISETP.GT.AND P5, PT, R3, 0x8, P2 ;  /* 0x000000080300780c */ /* 0x000fda00017a4270 */
[----:B------:R-:W-:Y:S01]  /*6610*/  @P5 STG.E.U16 desc[UR36][R8.64+0x70], R86 ;  /* 0x0000705608005986 */ /* 0x000fe2000c101524 */
[----:B------:R-:W-:-:S13]  /*6620*/  ISETP.GT.AND P5, PT, R3, 0x8, P1 ;  /* 0x000000080300780c */ /* 0x000fda0000fa4270 */
[----:B------:R0:W-:Y:S01]  /*6630*/  @P5 STG.E.U16 desc[UR36][R8.64+0x72], R87 ;  /* 0x0000725708005986 */ /* 0x0001e2000c101524 */
[C---:B------:R-:W-:Y:S02]  /*6640*/  ISETP.GT.AND P5, PT, R3.reuse, 0x80, P6 ;  /* 0x000000800300780c */ /* 0x040fe400037a4270 */
[----:B------:R-:W-:-:S11]  /*6650*/  ISETP.GT.AND P6, PT, R3, 0x88, P6 ;  /* 0x000000880300780c */ /* 0x000fd600037c4270 */
[----:B------:R-:W-:Y:S01]  /*6660*/  @P5 STG.E.U16 desc[UR36][R10.64], R24 ;  /* 0x000000180a005986 */ /* 0x000fe2000c101524 */
[----:B------:R-:W-:-:S04]  /*6670*/  ISETP.GT.AND P5, PT, R4, 0x1, PT ;  /* 0x000000010400780c */ /* 0x000fc80003fa4270 */
[----:B------:R-:W-:-:S13]  /*6680*/  ISETP.GT.AND P5, PT, R3, 0x80, P5 ;  /* 0x000000800300780c */ /* 0x000fda0002fa4270 */
[----:B0-----:R-:W-:Y:S02]  /*6690*/  @P5 IMAD.MOV.U32 R8, RZ, RZ, R10 ;  /* 0x000000ffff085224 */ /* 0x001fe400078e000a */
[----:B------:R-:W-:-:S05]  /*66a0*/  @P5 IMAD.MOV.U32 R9, RZ, RZ, R11 ;  /* 0x000000ffff095224 */ /* 0x000fca00078e000b */
[----:B------:R0:W-:Y:S01]  /*66b0*/  @P5 STG.E.U16 desc[UR36][R8.64+0x2], R25 ;  /* 0x0000021908005986 */ /* 0x0001e2000c101524 */
[----:B------:R-:W-:-:S03]  /*66c0*/  ISETP.NE.AND P5, PT, R5, RZ, PT ;  /* 0x000000ff0500720c */ /* 0x000fc60003fa5270 */
[----:B------:R-:W-:Y:S01]  /*66d0*/  @P6 STG.E.U16 desc[UR36][R12.64], R26 ;  /* 0x0000001a0c006986 */ /* 0x000fe2000c101524 */
[----:B------:R-:W-:-:S04]  /*66e0*/  ISETP.GT.AND P6, PT, R4, 0x1, PT ;  /* 0x000000010400780c */ /* 0x000fc80003fc4270 */
[----:B------:R-:W-:-:S13]  /*66f0*/  ISETP.GT.AND P6, PT, R3, 0x88, P6 ;  /* 0x000000880300780c */ /* 0x000fda00037c4270 */
[----:B------:R-:W-:Y:S01]  /*6700*/  @P6 STG.E.U16 desc[UR36][R20.64+0x2], R27 ;  /* 0x0000021b14006986 */ /* 0x000fe2000c101524 */
[----:B------:R-:W-:-:S04]  /*6710*/  ISETP.GT.AND P6, PT, R4, 0x8, PT ;  /* 0x000000080400780c */ /* 0x000fc80003fc4270 */
[----:B------:R-:W-:-:S13]  /*6720*/  ISETP.GT.AND P6, PT, R3, 0x80, P6 ;  /* 0x000000800300780c */ /* 0x000fda00037c4270 */
[----:B0-----:R-:W-:Y:S02]  /*6730*/  @P6 IMAD.MOV.U32 R8, RZ, RZ, R10 ;  /* 0x000000ffff086224 */ /* 0x001fe400078e000a */
[----:B------:R-:W-:-:S05]  /*6740*/  @P6 IMAD.MOV.U32 R9, RZ, RZ, R11 ;  /* 0x000000ffff096224 */ /* 0x000fca00078e000b */
[----:B------:R0:W-:Y:S01]  /*6750*/  @P6 STG.E.U16 desc[UR36][R8.64+0x10], R28 ;  /* 0x0000101c08006986 */ /* 0x0001e2000c101524 */
[----:B------:R-:W-:-:S04]  /*6760*/  ISETP.GT.AND P6, PT, R4, 0x9, PT ;  /* 0x000000090400780c */ /* 0x000fc80003fc4270 */
[----:B------:R-:W-:-:S13]  /*6770*/  ISETP.GT.AND P6, PT, R3, 0x80, P6 ;  /* 0x000000800300780c */ /* 0x000fda00037c4270 */
[----:B0-----:R-:W-:Y:S02]  /*6780*/  @P6 IMAD.MOV.U32 R8, RZ, RZ, R10 ;  /* 0x000000ffff086224 */ /* 0x001fe400078e000a */
[----:B------:R-:W-:-:S05]  /*6790*/  @P6 IMAD.MOV.U32 R9, RZ, RZ, R11 ;  /* 0x000000ffff096224 */ /* 0x000fca00078e000b */
[----:B------:R0:W-:Y:S01]  /*67a0*/  @P6 STG.E.U16 desc[UR36][R8.64+0x12], R29 ;  /* 0x0000121d08006986 */ /* 0x0001e2000c101524 */
[----:B------:R-:W-:-:S04]  /*67b0*/  ISETP.GT.AND P6, PT, R4, 0x8, PT ;  /* 0x000000080400780c */ /* 0x000fc80003fc4270 */
[----:B------:R-:W-:-:S13]  /*67c0*/  ISETP.GT.AND P6, PT, R3, 0x88, P6 ;  /* 0x000000880300780c */ /* 0x000fda00037c4270 */
        /* <DEDUP_REMOVED lines=27> */
[----:B0-----:R-:W-:Y:S01]  /*6980*/  @P6 IMAD.MOV.U32 R8, RZ, RZ, R10 ;  /* 0x000000ffff086224 */ /* 0x001fe200078e000a */
[----:B------:R-:W-:-:S05]  /*6990*/  @P6 MOV R9, R11 ;  /* 0x0000000b00096202 */ /* 0x000fca0000000f00 */
        /* <DEDUP_REMOVED lines=16> */
[----:B------:R-:W-:Y:S01]  /*6aa0*/  @P6 STG.E.U16 desc[UR36][R8.64+0x42], R41 ;  /* 0x0000422908006986 */ /* 0x000fe2000c101524 */
[----:B------:R-:W-:-:S04]  /*6ab0*/  ISETP.GT.AND P6, PT, R4, 0x20, PT ;  /* 0x000000200400780c */ /* 0x000fc80003fc4270 */
[----:B------:R-:W-:-:S13]  /*6ac0*/  ISETP.GT.AND P6, PT, R3, 0x88, P6 ;  /* 0x000000880300780c */ /* 0x000fda00037c4270 */
[----:B------:R-:W-:Y:S01]  /*6ad0*/  @P6 STG.E.U16 desc[UR36][R6.64+0x40], R42 ;  /* 0x0000402a06006986 */ /* 0x000fe2000c101524 */
[----:B------:R-:W-:-:S04]  /*6ae0*/  ISETP.GT.AND P6, PT, R4, 0x21, PT ;  /* 0x000000210400780c */ /* 0x000fc80003fc4270 */
[----:B------:R-:W-:-:S13]  /*6af0*/  ISETP.GT.AND P6, PT, R3, 0x88, P6 ;  /* 0x000000880300780c */ /* 0x000fda00037c4270 */
[----:B------:R-:W-:Y:S02]  /*6b00*/  @P6 IMAD.MOV.U32 R4, RZ, RZ, R6 ;  /* 0x000000ffff046224 */ /* 0x000fe400078e0006 */
[----:B------:R-:W-:-:S05]  /*6b10*/  @P6 IMAD.MOV.U32 R5, RZ, RZ, R7 ;  /* 0x000000ffff056224 */ /* 0x000fca00078e0007 */
[----:B------:R0:W-:Y:S01]  /*6b20*/  @P6 STG.E.U16 desc[UR36][R4.64+0x42], R43 ;  /* 0x0000422b04006986 */ /* 0x0001e2000c101524 */
[C---:B------:R-:W-:Y:S02]  /*6b30*/  ISETP.GT.AND P6, PT, R3.reuse, 0x80, P5 ;  /* 0x000000800300780c */ /* 0x040fe40002fc4270 */
[----:B------:R-:W-:-:S11]  /*6b40*/  ISETP.GT.AND P5, PT, R3, 0x88, P5 ;  /* 0x000000880300780c */ /* 0x000fd60002fa4270 */
[----:B0-----:R-:W-:Y:S02]  /*6b50*/  @P6 IMAD.MOV.U32 R4, RZ, RZ, R10 ;  /* 0x000000ffff046224 */ /* 0x001fe400078e000a */
[----:B------:R-:W-:-:S05]  /*6b60*/  @P6 IMAD.MOV.U32 R5, RZ, RZ, R11 ;  /* 0x000000ffff056224 */ /* 0x000fca00078e000b */
[----:B------:R0:W-:Y:S01]  /*6b70*/  @P6 STG.E.U16 desc[UR36][R4.64+0x50], R44 ;  /* 0x0000502c04006986 */ /* 0x0001e2000c101524 */
[C---:B------:R-:W-:Y:S02]  /*6b80*/  ISETP.GT.AND P6, PT, R3.reuse, 0x80, P4 ;  /* 0x000000800300780c */ /* 0x040fe400027c4270 */
[----:B------:R-:W-:-:S11]  /*6b90*/  ISETP.GT.AND P4, PT, R3, 0x88, P4 ;  /* 0x000000880300780c */ /* 0x000fd60002784270 */
[----:B0-----:R-:W-:Y:S02]  /*6ba0*/  @P6 IMAD.MOV.U32 R4, RZ, RZ, R10 ;  /* 0x000000ffff046224 */ /* 0x001fe400078e000a */
[----:B------:R-:W-:-:S05]  /*6bb0*/  @P6 IMAD.MOV.U32 R5, RZ, RZ, R11 ;  /* 0x000000ffff056224 */ /* 0x000fca00078e000b */
[----:B------:R0:W-:Y:S02]  /*6bc0*/  @P6 STG.E.U16 desc[UR36][R4.64+0x52], R45 ;  /* 0x0000522d04006986 */ /* 0x0001e4000c101524 */
[----:B0-----:R-:W-:Y:S02]  /*6bd0*/  @P5 IMAD.MOV.U32 R4, RZ, RZ, R6 ;  /* 0x000000ffff045224 */ /* 0x001fe400078e0006 */
[----:B------:R-:W-:-:S05]  /*6be0*/  @P5 IMAD.MOV.U32 R5, RZ, RZ, R7 ;  /* 0x000000ffff055224 */ /* 0x000fca00078e0007 */
[----:B------:R0:W-:Y:S01]  /*6bf0*/  @P5 STG.E.U16 desc[UR36][R4.64+0x50], R46 ;  /* 0x0000502e04005986 */ /* 0x0001e2000c101524 */
[C---:B------:R-:W-:Y:S02]  /*6c00*/  ISETP.GT.AND P5, PT, R3.reuse, 0x80, P3 ;  /* 0x000000800300780c */ /* 0x040fe40001fa4270 */
[----:B------:R-:W-:Y:S01]  /*6c10*/  ISETP.GT.AND P3, PT, R3, 0x88, P3 ;  /* 0x000000880300780c */ /* 0x000fe20001f64270 */
        /* <DEDUP_REMOVED lines=17> */
[----:B------:R0:W-:Y:S02]  /*6d30*/  @P3 STG.E.U16 desc[UR36][R4.64+0x60], R50 ;  /* 0x0000603204003986 */ /* 0x0001e4000c101524 */
[----:B0-----:R-:W-:Y:S02]  /*6d40*/  @P0 IMAD.MOV.U32 R4, RZ, RZ, R6 ;  /* 0x000000ffff040224 */ /* 0x001fe400078e0006 */
[----:B------:R-:W-:-:S05]  /*6d50*/  @P0 IMAD.MOV.U32 R5, RZ, RZ, R7 ;  /* 0x000000ffff050224 */ /* 0x000fca00078e0007 */
[----:B------:R0:W-:Y:S02]  /*6d60*/  @P0 STG.E.U16 desc[UR36][R4.64+0x62], R51 ;  /* 0x0000623304000986 */ /* 0x0001e4000c101524 */
[----:B0-----:R-:W-:Y:S02]  /*6d70*/  @P5 IMAD.MOV.U32 R4, RZ, RZ, R10 ;  /* 0x000000ffff045224 */ /* 0x001fe400078e000a */
[----:B------:R-:W-:-:S05]  /*6d80*/  @P5 IMAD.MOV.U32 R5, RZ, RZ, R11 ;  /* 0x000000ffff055224 */ /* 0x000fca00078e000b */
[----:B------:R0:W-:Y:S04]  /*6d90*/  @P5 STG.E.U16 desc[UR36][R4.64+0x70], R52 ;  /* 0x0000703404005986 */ /* 0x0001e8000c101524 */
[----:B------:R1:W-:Y:S01]  /*6da0*/  @P4 STG.E.U16 desc[UR36][R10.64+0x72], R53 ;  /* 0x000072350a004986 */ /* 0x0003e2000c101524 */
[----:B0-----:R-:W-:Y:S02]  /*6db0*/  @P2 IMAD.MOV.U32 R4, RZ, RZ, R6 ;  /* 0x000000ffff042224 */ /* 0x001fe400078e0006 */
[----:B------:R-:W-:-:S05]  /*6dc0*/  @P2 IMAD.MOV.U32 R5, RZ, RZ, R7 ;  /* 0x000000ffff052224 */ /* 0x000fca00078e0007 */
[----:B------:R1:W-:Y:S04]  /*6dd0*/  @P2 STG.E.U16 desc[UR36][R4.64+0x70], R54 ;  /* 0x0000703604002986 */ /* 0x0003e8000c101524 */
[----:B------:R1:W-:Y:S02]  /*6de0*/  @P1 STG.E.U16 desc[UR36][R6.64+0x72], R55 ;  /* 0x0000723706001986 */ /* 0x0003e4000c101524 */
.L_x_152:
[----:B------:R-:W-:Y:S05]  /*6df0*/  BSYNC B0 ;  /* 0x0000000000007941 */ /* 0x000fea0003800000 */
.L_x_28:
[----:B------:R-:W-:Y:S01]  /*6e00*/  ULDC UR4, c[0x0][0xc] ;  /* 0x0000030000047ab9 */ /* 0x000fe20000000800 */
[----:B------:R-:W-:Y:S01]  /*6e10*/  ULDC UR5, c[0x0][0x10] ;  /* 0x0000040000057ab9 */ /* 0x000fe20000000800 */
[----:B------:R-:W2:Y:S01]  /*6e20*/  LDC R3, c[0x0][0x14] ;  /* 0x00000500ff037b82 */ /* 0x000ea20000000800 */
[----:B------:R-:W-:Y:S01]  /*6e30*/  UIMAD.WIDE.U32 UR4, UR4, UR5, URZ ;  /* 0x00000005040472a5 */ /* 0x000fe2000f8e003f */
[----:B------:R-:W-:Y:S02]  /*6e40*/  IMAD.MOV.U32 R90, RZ, RZ, -0x1 ;  /* 0xffffffffff5a7424 */ /* 0x000fe400078e00ff */
[----:B------:R-:W-:-:S03]  /*6e50*/  IMAD.MOV.U32 R23, RZ, RZ, -0x1 ;  /* 0xffffffffff177424 */ /* 0x000fc600078e00ff */
[----:B--2---:R-:W-:-:S04]  /*6e60*/  IMAD.WIDE.U32 R16, R3, UR4, R16 ;  /* 0x0000000403107c25 */ /* 0x004fc8000f8e0010 */
[----:B------:R-:W-:Y:S01]  /*6e70*/  IMAD R3, R3, UR5, RZ ;  /* 0x0000000503037c24 */ /* 0x000fe2000f8e02ff */
[----:B------:R-:W-:Y:S02]  /*6e80*/  ULDC.64 UR4, c[0x0][0x650] ;  /* 0x0001940000047ab9 */ /* 0x000fe40000000a00 */
[----:B------:R-:W-:Y:S01]  /*6e90*/  ISETP.GE.U32.AND P0, PT, R16, UR4, PT ;  /* 0x0000000410007c0c */ /* 0x000fe2000bf06070 */
[--C-:B------:R-:W-:Y:S01]  /*6ea0*/  IMAD.IADD R17, R17, 0x1, R3.reuse ;  /* 0x0000000111117824 */ /* 0x100fe200078e0203 */
[----:B------:R-:W-:-:S04]  /*6eb0*/  PRMT R3, RZ, 0x7610, R3 ;  /* 0x00007610ff037816 */ /* 0x000fc80000000003 */
[----:B------:R-:W-:-:S13]  /*6ec0*/  ISETP.GE.U32.AND.EX P0, PT, R17, UR5, PT, P0 ;  /* 0x0000000511007c0c */ /* 0x000fda000bf06100 */
[----:B------:R-:W-:Y:S05]  /*6ed0*/  @P0 BRA `(.L_x_153) ;  /* 0x0000000400640947 */ /* 0x000fea0003800000 */
[----:B0-----:R-:W0:Y:S01]  /*6ee0*/  S2R R12, SR_CTAID.X ;  /* 0x00000000000c7919 */ /* 0x001e220000002500 */
[----:B-1--4-:R-:W1:Y:S01]  /*6ef0*/  LDC.64 R10, c[0x0][0x628] ;  /* 0x00018a00ff0a7b82 */ /* 0x012e620000000a00 */
[----:B------:R-:W-:Y:S01]  /*6f00*/  ULDC UR4, c[0x0][0x150] ;  /* 0x0000540000047ab9 */ /* 0x000fe20000000800 */
[----:B------:R-:W-:Y:S01]  /*6f10*/  IMAD.MOV.U32 R8, RZ, RZ, R16 ;  /* 0x000000ffff087224 */ /* 0x000fe200078e0010 */
[----:B------:R-:W2:Y:S01]  /*6f20*/  S2R R24, SR_CTAID.Y ;  /* 0x0000000000187919 */ /* 0x000ea20000002600 */
[----:B------:R-:W-:-:S04]  /*6f30*/  IMAD.MOV.U32 R9, RZ, RZ, R17 ;  /* 0x000000ffff097224 */ /* 0x000fc800078e0011 */
[----:B------:R-:W4:Y:S08]  /*6f40*/  LDC R21, c[0x0][0x144] ;  /* 0x00005100ff157b82 */ /* 0x000f300000000800 */
[----:B------:R-:W2:Y:S08]  /*6f50*/  LDC R0, c[0x0][0x630] ;  /* 0x00018c00ff007b82 */ /* 0x000eb00000000800 */
[----:B------:R-:W2:Y:S01]  /*6f60*/  LDC.64 R14, c[0x0][0x620] ;  /* 0x00018800ff0e7b82 */ /* 0x000ea20000000a00 */
[----:B-1----:R-:W-:-:S04]  /*6f70*/  ISETP.NE.U32.AND P0, PT, R10, RZ, PT ;  /* 0x000000ff0a00720c */ /* 0x002fc80003f05070 */
[----:B------:R-:W-:Y:S02]  /*6f80*/  ISETP.NE.AND.EX P0, PT, R11, RZ, PT, P0 ;  /* 0x000000ff0b00720c */ /* 0x000fe40003f05300 */
[----:B0-----:R-:W-:-:S05]  /*6f90*/  I2FP.F32.U32 R3, R12 ;  /* 0x0000000c00037245 */ /* 0x001fca0000201000 */
[----:B------:R-:W-:-:S04]  /*6fa0*/  FMUL R3, R3, UR4 ;  /* 0x0000000403037c20 */ /* 0x000fc80008400000 */
[----:B------:R0:W1:Y:S02]  /*6fb0*/  F2I.U32.TRUNC.NTZ R20, R3 ;  /* 0x0000000300147305 */ /* 0x000064000020f000 */
[----:B----4-:R-:W-:Y:S05]  /*6fc0*/  @!P0 BRA `(.L_x_154) ;  /* 0x0000000000288947 */ /* 0x010fea0003800000 */
[----:B0-----:R-:W0:Y:S02]  /*6fd0*/  LDC R3, c[0x0][0x634] ;  /* 0x00018d00ff037b82 */ /* 0x001e240000000800 */
        /* <DEDUP_REMOVED lines=9> */
.L_x_154:
[----:B------:R-:W4:Y:S01]  /*7070*/  LDC.64 R28, c[0x0][0x640] ;  /* 0x00019000ff1c7b82 */ /* 0x000f220000000a00 */
[-CC-:B--2---:R-:W-:Y:S01]  /*7080*/  SHF.R.U64 R23, R8, R0.reuse, R9.reuse ;  /* 0x0000000008177219 */ /* 0x184fe20000001209 */
[----:B-1----:R-:W-:Y:S01]  /*7090*/  IMAD.MOV R20, RZ, RZ, -R20 ;  /* 0x000000ffff147224 */ /* 0x002fe200078e0a14 */
[----:B------:R-:W-:Y:S01]  /*70a0*/  SHF.R.U32.HI R0, RZ, R0, R9 ;  /* 0x00000000ff007219 */ /* 0x000fe20000011609 */
[----:B------:R-:W-:Y:S01]  /*70b0*/  ULDC UR4, c[0x0][0x154] ;  /* 0x0000550000047ab9 */ /* 0x000fe20000000800 */
[----:B0-----:R-:W-:Y:S01]  /*70c0*/  IADD3 R3, P0, RZ, -R23, RZ ;  /* 0x80000017ff037210 */ /* 0x001fe20007f1e0ff */
[----:B------:R-:W-:Y:S02]  /*70d0*/  IMAD R21, R21, R20, R12 ;  /* 0x0000001415157224 */ /* 0x000fe400078e020c */
[----:B------:R-:W0:Y:S01]  /*70e0*/  LDC R6, c[0x0][0x618] ;  /* 0x00018600ff067b82 */ /* 0x000e220000000800 */
[----:B------:R-:W-:Y:S02]  /*70f0*/  IMAD.MOV.U32 R7, RZ, RZ, 0x1 ;  /* 0x00000001ff077424 */ /* 0x000fe400078e00ff */
[----:B------:R-:W-:-:S04]  /*7100*/  IMAD.X R5, RZ, RZ, ~R0, P0 ;  /* 0x000000ffff057224 */ /* 0x000fc800000e0e00 */
[-C--:B------:R-:W-:Y:S01]  /*7110*/  IMAD R0, R5, R14.reuse, RZ ;  /* 0x0000000e05007224 */ /* 0x080fe200078e02ff */
[----:B------:R-:W1:Y:S01]  /*7120*/  LDC R8, c[0x0][0x608] ;  /* 0x00018200ff087b82 */ /* 0x000e620000000800 */
[----:B------:R-:W-:-:S04]  /*7130*/  IMAD.WIDE.U32 R4, R3, R14, R16 ;  /* 0x0000000e03047225 */ /* 0x000fc800078e0010 */
[----:B------:R-:W-:Y:S01]  /*7140*/  IMAD R3, R3, R15, R0 ;  /* 0x0000000f03037224 */ /* 0x000fe200078e0200 */
[----:B------:R-:W-:Y:S02]  /*7150*/  I2FP.F32.U32 R0, R24 ;  /* 0x0000001800007245 */ /* 0x000fe40000201000 */
[----:B------:R-:W2:Y:S01]  /*7160*/  LDC R26, c[0x0][0x658] ;  /* 0x00019600ff1a7b82 */ /* 0x000ea20000000800 */
[----:B------:R-:W-:Y:S01]  /*7170*/  IMAD.IADD R3, R5, 0x1, R3 ;  /* 0x0000000105037824 */ /* 0x000fe200078e0203 */
[----:B----4-:R-:W-:Y:S01]  /*7180*/  ISETP.NE.U32.AND P0, PT, R28, RZ, PT ;  /* 0x000000ff1c00720c */ /* 0x010fe20003f05070 */
[----:B------:R-:W-:Y:S01]  /*7190*/  FMUL R0, R0, UR4 ;  /* 0x0000000400007c20 */ /* 0x000fe20008400000 */
[----:B------:R-:W-:Y:S02]  /*71a0*/  IMAD.MOV.U32 R5, RZ, RZ, -0x1 ;  /* 0xffffffffff057424 */ /* 0x000fe400078e00ff */
[----:B------:R-:W-:Y:S01]  /*71b0*/  ISETP.NE.AND.EX P0, PT, R29, RZ, PT, P0 ;  /* 0x000000ff1d00720c */ /* 0x000fe20003f05300 */
[----:B------:R4:W2:Y:S01]  /*71c0*/  F2I.U32.TRUNC.NTZ R13, R0 ;  /* 0x00000000000d7305 */ /* 0x0008a2000020f000 */
[----:B------:R-:W3:Y:S01]  /*71d0*/  LDC R15, c[0x0][0x148] ;  /* 0x00005200ff0f7b82 */ /* 0x000ee20000000800 */
[----:B0-----:R-:W-:-:S02]  /*71e0*/  SHF.R.U64 R12, R4, R6, R3 ;  /* 0x00000006040c7219 */ /* 0x001fc40000001203 */
[----:B------:R-:W-:-:S05]  /*71f0*/  SHF.R.U32.HI R3, RZ, R6, R3 ;  /* 0x00000006ff037219 */ /* 0x000fca0000011603 */
[----:B------:R-:W0:Y:S01]  /*7200*/  LDC R20, c[0x0][0x600] ;  /* 0x00018000ff147b82 */ /* 0x000e220000000800 */
[-CC-:B-1----:R-:W-:Y:S02]  /*7210*/  SHF.R.U64 R10, R12, R8.reuse, R3.reuse ;  /* 0x000000080c0a7219 */ /* 0x182fe40000001203 */
[----:B------:R-:W-:-:S05]  /*7220*/  SHF.R.U32.HI R3, RZ, R8, R3 ;  /* 0x00000008ff037219 */ /* 0x000fca0000011603 */
[----:B------:R-:W1:Y:S01]  /*7230*/  LDC R27, c[0x0][0x648] ;  /* 0x00019200ff1b7b82 */ /* 0x000e620000000800 */
[-C--:B--2---:R-:W-:Y:S02]  /*7240*/  SHF.L.U32 R4, R5, R26.reuse, RZ ;  /* 0x0000001a05047219 */ /* 0x084fe400000006ff */
[-CC-:B------:R-:W-:Y:S02]  /*7250*/  SHF.R.U64 R14, R10, R26.reuse, R3.reuse ;  /* 0x0000001a0a0e7219 */ /* 0x180fe40000001203 */
[----:B------:R-:W-:Y:S02]  /*7260*/  SHF.R.U32.HI R5, RZ, R26, R3 ;  /* 0x0000001aff057219 */ /* 0x000fe40000011603 */
[----:B------:R-:W-:Y:S01]  /*7270*/  LOP3.LUT R25, RZ, R4, RZ, 0x33, !PT ;  /* 0x00000004ff197212 */ /* 0x000fe200078e33ff */
[----:B------:R-:W2:Y:S01]  /*7280*/  LDC R30, c[0x0][0x638] ;  /* 0x00018e00ff1e7b82 */ /* 0x000ea20000000800 */
[----:B------:R-:W-:Y:S01]  /*7290*/  SHF.L.U32 R26, R7, R26, RZ ;  /* 0x0000001a071a7219 */ /* 0x000fe200000006ff */
[----:B------:R-:W-:-:S06]  /*72a0*/  IMAD.MOV.U32 R4, RZ, RZ, R14 ;  /* 0x000000ffff047224 */ /* 0x000fcc00078e000e */
[----:B------:R-:W0:Y:S01]  /*72b0*/  LDC R31, c[0x0][0x610] ;  /* 0x00018400ff1f7b82 */ /* 0x000e220000000800 */
[----:B----4-:R-:W-:Y:S05]  /*72c0*/  @!P0 BRA `(.L_x_155) ;  /* 0x0000000000288947 */ /* 0x010fea0003800000 */
[----:B------:R-:W4:Y:S02]  /*72d0*/  LDC R3, c[0x0][0x64c] ;  /* 0x00019300ff037b82 */ /* 0x000f240000000800 */
[----:B----4-:R-:W-:-:S05]  /*72e0*/  IADD3 R3, P0, R14, R3, RZ ;  /* 0x000000030e037210 */ /* 0x010fca0007f1e0ff */
[----:B------:R-:W-:-:S04]  /*72f0*/  IMAD.X R11, RZ, RZ, R5, P0 ;  /* 0x000000ffff0b7224 */ /* 0x000fc800000e0605 */
[----:B------:R-:W-:-:S04]  /*7300*/  IMAD.WIDE.U32 R4, R11, R28, RZ ;  /* 0x0000001c0b047225 */ /* 0x000fc800078e00ff */
[----:B------:R-:W-:-:S04]  /*7310*/  IMAD.WIDE.U32 R6, P0, R3, R29, R4 ;  /* 0x0000001d03067225 */ /* 0x000fc80007800004 */
[----:B------:R-:W-:Y:S01]  /*7320*/  IMAD.WIDE.U32 R4, R3, R28, RZ ;  /* 0x0000001c03047225 */ /* 0x000fe200078e00ff */
[----:B------:R-:W-:-:S03]  /*7330*/  MOV R8, R7 ;  /* 0x0000000700087202 */ /* 0x000fc60000000f00 */
[----:B------:R-:W-:Y:S01]  /*7340*/  IMAD.X R9, RZ, RZ, RZ, P0 ;  /* 0x000000ffff097224 */ /* 0x000fe200000e06ff */
[----:B------:R-:W-:-:S05]  /*7350*/  IADD3 RZ, P0, R5, R6, RZ ;  /* 0x0000000605ff7210 */ /* 0x000fca0007f1e0ff */
[----:B------:R-:W-:-:S08]  /*7360*/  IMAD.WIDE.U32.X R4, R11, R29, R8, P0 ;  /* 0x0000001d0b047225 */ /* 0x000fd000000e0408 */
.L_x_155:
[----:B------:R-:W-:Y:S01]  /*7370*/  ISETP.NE.AND P0, PT, R2, 0x1, PT ;  /* 0x000000010200780c */ /* 0x000fe20003f05270 */
[----:B0-----:R-:W-:Y:S01]  /*7380*/  VIADD R7, R20, 0xffffffff ;  /* 0xffffffff14077836 */ /* 0x001fe20000000000 */
[----:B-1----:R-:W-:Y:S01]  /*7390*/  SHF.R.U64 R0, R4, R27, R5 ;  /* 0x0000001b04007219 */ /* 0x002fe20000001205 */
[----:B------:R-:W-:Y:S01]  /*73a0*/  IMAD.MOV R13, RZ, RZ, -R13 ;  /* 0x000000ffff0d7224 */ /* 0x000fe200078e0a0d */
[----:B------:R-:W-:Y:S01]  /*73b0*/  LOP3.LUT R5, R10, R25, RZ, 0xc0, !PT ;  /* 0x000000190a057212 */ /* 0x000fe200078ec0ff */
[----:B------:R-:W-:Y:S01]  /*73c0*/  IMAD.MOV.U32 R4, RZ, RZ, 0x1 ;  /* 0x00000001ff047424 */ /* 0x000fe200078e00ff */
[----:B------:R-:W-:Y:S01]  /*73d0*/  LOP3.LUT R12, R12, R7, RZ, 0xc0, !PT ;  /* 0x000000070c0c7212 */ /* 0x000fe200078ec0ff */
[----:B------:R-:W-:Y:S02]  /*73e0*/  IMAD.MOV R3, RZ, RZ, -R0 ;  /* 0x000000ffff037224 */ /* 0x000fe400078e0a00 */
[----:B------:R-:W-:Y:S02]  /*73f0*/  IMAD R0, R26, R0, R5 ;  /* 0x000000001a007224 */ /* 0x000fe400078e0205 */
[----:B--2---:R-:W-:-:S02]  /*7400*/  IMAD R3, R3, R30, R14 ;  /* 0x0000001e03037224 */ /* 0x004fc400078e020e */
[----:B---3--:R-:W-:Y:S02]  /*7410*/  @P0 IMAD R21, R15, R13, R24 ;  /* 0x0000000d0f150224 */ /* 0x008fe400078e0218 */
[----:B------:R-:W-:Y:S01]  /*7420*/  IMAD R5, R3, R20, R12 ;  /* 0x0000001403057224 */ /* 0x000fe200078e020c */
[----:B------:R-:W-:Y:S01]  /*7430*/  PRMT R3, R4, 0x7610, R3 ;  /* 0x0000761004037816 */ /* 0x000fe20000000003 */
[----:B------:R-:W-:-:S05]  /*7440*/  IMAD R0, R0, R31, R21 ;  /* 0x0000001f00007224 */ /* 0x000fca00078e0215 */
[----:B------:R-:W-:Y:S02]  /*7450*/  SEL R90, R5, R0, !P0 ;  /* 0x00000000055a7207 */ /* 0x000fe40004000000 */
[----:B------:R-:W-:-:S07]  /*7460*/  SEL R0, R0, R5, !P0 ;  /* 0x0000000500007207 */ /* 0x000fce0004000000 */
.L_x_153:
[----:B------:R-:W-:Y:S01]  /*7470*/  LOP3.LUT P0, RZ, R3, 0xff, RZ, 0xc0, !PT ;  /* 0x000000ff03ff7812 */ /* 0x000fe2000780c0ff */
[----:B------:R-:W-:-:S12]  /*7480*/  IMAD.MOV.U32 R94, RZ, RZ, R0 ;  /* 0x000000ffff5e7224 */ /* 0x000fd800078e0000 */
[----:B------:R-:W-:Y:S05]  /*7490*/  @P0 BRA `(.L_x_156) ;  /* 0xffffff9800b00947 */ /* 0x000fea000383ffff */
[----:B------:R-:W-:Y:S05]  /*74a0*/  EXIT ;  /* 0x000000000000794d */ /* 0x000fea0003800000 */
.L_x_3:
[----:B0-----:R-:W-:Y:S01]  /*74b0*/  ULDC.64 UR4, c[0x0][0x650] ;  /* 0x0001940000047ab9 */ /* 0x001fe20000000a00 */
        /* <DEDUP_REMOVED lines=25> */
.L_x_158:
[--C-:B------:R-:W-:Y:S01]  /*7650*/  SHF.R.U64 R12, R10, R14, R11.reuse ;  /* 0x0000000e0a0c7219 */ /* 0x100fe2000000120b */
[----:B------:R-:W0:Y:S01]  /*7660*/  LDC R22, c[0x0][0x618] ;  /* 0x00018600ff167b82 */ /* 0x000e220000000800 */
[----:B------:R-:W-:Y:S01]  /*7670*/  I2FP.F32.U32 R6, R4 ;  /* 0x0000000400067245 */ /* 0x000fe20000201000 */
[----:B------:R-:W-:Y:S01]  /*7680*/  ULDC UR4, c[0x0][0x150] ;  /* 0x0000540000047ab9 */ /* 0x000fe20000000800 */
[----:B------:R-:W-:Y:S02]  /*7690*/  SHF.R.U32.HI R5, RZ, R14, R11 ;  /* 0x0000000eff057219 */ /* 0x000fe4000001160b */
[----:B------:R-:W-:Y:S01]  /*76a0*/  IADD3 R9, P0, RZ, -R12, RZ ;  /* 0x8000000cff097210 */ /* 0x000fe20007f1e0ff */
[----:B------:R-:W-:Y:S01]  /*76b0*/  FMUL R11, R6, UR4 ;  /* 0x00000004060b7c20 */ /* 0x000fe20008400000 */
[----:B------:R-:W-:Y:S01]  /*76c0*/  ULDC UR4, c[0x0][0x154] ;  /* 0x0000550000047ab9 */ /* 0x000fe20000000800 */
[----:B------:R-:W1:Y:S02]  /*76d0*/  LDC.64 R24, c[0x0][0x640] ;  /* 0x00019000ff187b82 */ /* 0x000e640000000a00 */
[----:B------:R-:W-:-:S02]  /*76e0*/  IMAD.X R5, RZ, RZ, ~R5, P0 ;  /* 0x000000ffff057224 */ /* 0x000fc400000e0e05 */
[----:B------:R-:W2:Y:S01]  /*76f0*/  F2I.U32.TRUNC.NTZ R11, R11 ;  /* 0x0000000b000b7305 */ /* 0x000ea2000020f000 */
[----:B------:R-:W-:-:S03]  /*7700*/  IMAD.WIDE.U32 R6, R9, R20, R16 ;  /* 0x0000001409067225 */ /* 0x000fc600078e0010 */
[----:B------:R-:W3:Y:S01]  /*7710*/  LDC R13, c[0x0][0x144] ;  /* 0x00005100ff0d7b82 */ /* 0x000ee20000000800 */
[----:B------:R-:W-:-:S04]  /*7720*/  IMAD R8, R5, R20, RZ ;  /* 0x0000001405087224 */ /* 0x000fc800078e02ff */
[----:B------:R-:W-:Y:S02]  /*7730*/  IMAD R5, R9, R21, R8 ;  /* 0x0000001509057224 */ /* 0x000fe400078e0208 */
[----:B------:R-:W-:Y:S01]  /*7740*/  IMAD.MOV.U32 R8, RZ, RZ, -0x1 ;  /* 0xffffffffff087424 */ /* 0x000fe200078e00ff */
[----:B------:R-:W4:Y:S01]  /*7750*/  LDC R14, c[0x0][0x608] ;  /* 0x00018200ff0e7b82 */ /* 0x000f220000000800 */
[----:B------:R-:W-:Y:S01]  /*7760*/  IMAD.IADD R5, R7, 0x1, R5 ;  /* 0x0000000107057824 */ /* 0x000fe200078e0205 */
[----:B------:R-:W-:-:S04]  /*7770*/  I2FP.F32.U32 R7, R3 ;  /* 0x0000000300077245 */ /* 0x000fc80000201000 */
[-C--:B0-----:R-:W-:Y:S01]  /*7780*/  SHF.R.U64 R10, R6, R22.reuse, R5 ;  /* 0x00000016060a7219 */ /* 0x081fe20000001205 */
[----:B--2---:R-:W-:Y:S01]  /*7790*/  IMAD.MOV R6, RZ, RZ, -R11 ;  /* 0x000000ffff067224 */ /* 0x004fe200078e0a0b */
[----:B------:R-:W0:Y:S01]  /*77a0*/  LDC R9, c[0x0][0x658] ;  /* 0x00019600ff097b82 */ /* 0x000e220000000800 */
[----:B-1----:R-:W-:Y:S01]  /*77b0*/  ISETP.NE.U32.AND P0, PT, R24, RZ, PT ;  /* 0x000000ff1800720c */ /* 0x002fe20003f05070 */
[----:B------:R-:W-:Y:S01]  /*77c0*/  FMUL R7, R7, UR4 ;  /* 0x0000000407077c20 */ /* 0x000fe20008400000 */
[----:B------:R-:W-:Y:S02]  /*77d0*/  SHF.R.U32.HI R5, RZ, R22, R5 ;  /* 0x00000016ff057219 */ /* 0x000fe40000011605 */
[----:B------:R-:W-:-:S03]  /*77e0*/  ISETP.NE.AND.EX P0, PT, R25, RZ, PT, P0 ;  /* 0x000000ff1900720c */ /* 0x000fc60003f05300 */
[----:B------:R-:W1:Y:S01]  /*77f0*/  LDC R20, c[0x0][0x148] ;  /* 0x00005200ff147b82 */ /* 0x000e620000000800 */
[----:B---3--:R-:W-:Y:S02]  /*7800*/  IMAD R23, R13, R6, R4 ;  /* 0x000000060d177224 */ /* 0x008fe400078e0204 */
[----:B------:R-:W-:-:S05]  /*7810*/  IMAD.MOV.U32 R6, RZ, RZ, 0x1 ;  /* 0x00000001ff067424 */ /* 0x000fca00078e00ff */
[----:B------:R-:W2:Y:S01]  /*7820*/  LDC R21, c[0x0][0x600] ;  /* 0x00018000ff157b82 */ /* 0x000ea20000000800 */
[-CC-:B----4-:R-:W-:Y:S02]  /*7830*/  SHF.R.U64 R13, R10, R14.reuse, R5.reuse ;  /* 0x0000000e0a0d7219 */ /* 0x190fe40000001205 */
[----:B------:R-:W-:Y:S02]  /*7840*/  SHF.R.U32.HI R4, RZ, R14, R5 ;  /* 0x0000000eff047219 */ /* 0x000fe40000011605 */
[----:B------:R3:W4:Y:S03]  /*7850*/  F2I.U32.TRUNC.NTZ R14, R7 ;  /* 0x00000007000e7305 */ /* 0x000726000020f000 */
[----:B------:R-:W1:Y:S01]  /*7860*/  LDC R26, c[0x0][0x648] ;  /* 0x00019200ff1a7b82 */ /* 0x000e620000000800 */
[-C--:B0-----:R-:W-:Y:S02]  /*7870*/  SHF.R.U64 R15, R13, R9.reuse, R4 ;  /* 0x000000090d0f7219 */ /* 0x081fe40000001204 */
[----:B------:R-:W-:-:S02]  /*7880*/  SHF.L.U32 R8, R8, R9, RZ ;  /* 0x0000000908087219 */ /* 0x000fc400000006ff */
[-C--:B------:R-:W-:Y:S01]  /*7890*/  SHF.R.U32.HI R5, RZ, R9.reuse, R4 ;  /* 0x00000009ff057219 */ /* 0x080fe20000011604 */
[----:B------:R-:W-:Y:S01]  /*78a0*/  IMAD.MOV.U32 R4, RZ, RZ, R15 ;  /* 0x000000ffff047224 */ /* 0x000fe200078e000f */
[----:B------:R-:W-:Y:S01]  /*78b0*/  SHF.L.U32 R22, R6, R9, RZ ;  /* 0x0000000906167219 */ /* 0x000fe200000006ff */
[----:B------:R-:W0:Y:S01]  /*78c0*/  LDC R27, c[0x0][0x638] ;  /* 0x00018e00ff1b7b82 */ /* 0x000e220000000800 */
[----:B------:R-:W-:-:S07]  /*78d0*/  LOP3.LUT R28, RZ, R8, RZ, 0x33, !PT ;  /* 0x00000008ff1c7212 */ /* 0x000fce00078e33ff */
        /* <DEDUP_REMOVED lines=12> */
.L_x_159:
[----:B------:R-:W-:Y:S01]  /*79a0*/  ISETP.NE.AND P0, PT, R2, 0x1, PT ;  /* 0x000000010200780c */ /* 0x000fe20003f05270 */
[----:B--2---:R-:W-:Y:S01]  /*79b0*/  VIADD R7, R21, 0xffffffff ;  /* 0xffffffff15077836 */ /* 0x004fe20000000000 */
[----:B-1----:R-:W-:Y:S01]  /*79c0*/  SHF.R.U64 R5, R4, R26, R5 ;  /* 0x0000001a04057219 */ /* 0x002fe20000001205 */
[----:B------:R-:W-:Y:S01]  /*79d0*/  IMAD.MOV R14, RZ, RZ, -R14 ;  /* 0x000000ffff0e7224 */ /* 0x000fe200078e0a0e */
[----:B------:R-:W-:Y:S01]  /*79e0*/  LOP3.LUT R4, R13, R28, RZ, 0xc0, !PT ;  /* 0x0000001c0d047212 */ /* 0x000fe200078ec0ff */
[----:B------:R-:W-:Y:S01]  /*79f0*/  IMAD.MOV.U32 R8, RZ, RZ, R12 ;  /* 0x000000ffff087224 */ /* 0x000fe200078e000c */
[----:B------:R-:W-:Y:S01]  /*7a00*/  LOP3.LUT R10, R10, R7, RZ, 0xc0, !PT ;  /* 0x000000070a0a7212 */ /* 0x000fe200078ec0ff */
[----:B------:R-:W-:Y:S02]  /*7a10*/  IMAD.MOV R6, RZ, RZ, -R5 ;  /* 0x000000ffff067224 */ /* 0x000fe400078e0a05 */
[----:B------:R-:W-:-:S04]  /*7a20*/  IMAD R4, R22, R5, R4 ;  /* 0x0000000516047224 */ /* 0x000fc800078e0204 */
[----:B------:R-:W-:Y:S02]  /*7a30*/  @P0 IMAD R23, R20, R14, R3 ;  /* 0x0000000e14170224 */ /* 0x000fe400078e0203 */
[----:B0-----:R-:W-:Y:S02]  /*7a40*/  IMAD R3, R6, R27, R15 ;  /* 0x0000001b06037224 */ /* 0x001fe400078e020f */
[----:B------:R-:W-:Y:S02]  /*7a50*/  IMAD R7, R4, R29, R23 ;  /* 0x0000001d04077224 */ /* 0x000fe400078e0217 */
[----:B------:R-:W-:Y:S02]  /*7a60*/  IMAD R4, R3, R21, R10 ;  /* 0x0000001503047224 */ /* 0x000fe400078e020a */
[----:B------:R-:W-:-:S03]  /*7a70*/  IMAD.MOV.U32 R6, RZ, RZ, 0x1 ;  /* 0x00000001ff067424 */ /* 0x000fc600078e00ff */
[----:B------:R-:W-:Y:S02]  /*7a80*/  SEL R9, R4, R7, !P0 ;  /* 0x0000000704097207 */ /* 0x000fe40004000000 */
[----:B------:R-:W-:-:S07]  /*7a90*/  SEL R7, R7, R4, !P0 ;  /* 0x0000000407077207 */ /* 0x000fce0004000000 */
.L_x_157:
[----:B------:R-:W-:-:S08]  /*7aa0*/  NOP ;  /* 0x0000000000007918 */ /* 0x000fd00000000000 */
[----:B------:R-:W0:-:S00]  /*7ab0*/  USETMAXREG.DEALLOC.CTAPOOL 0x28 ;  /* 0x00000028000079c8 */ /* 0x000e0000080e0500 */
[----:B0-----:R-:W-:-:S13]  /*7ac0*/  ISETP.NE.AND P0, PT, R0, RZ, PT ;  /* 0x000000ff0000720c */ /* 0x001fda0003f05270 */
[----:B------:R-:W-:Y:S05]  /*7ad0*/  @P0 EXIT ;  /* 0x000000000000094d */ /* 0x000fea0003800000 */
[----:B------:R-:W-:Y:S01]  /*7ae0*/  LOP3.LUT P0, RZ, R6, 0xff, RZ, 0xc0, !PT ;  /* 0x000000ff06ff7812 */ /* 0x000fe2000780c0ff */
[----:B------:R-:W-:Y:S02]  /*7af0*/  IMAD.MOV.U32 R0, RZ, RZ, 0x1 ;  /* 0x00000001ff007424 */ /* 0x000fe400078e00ff */
[----:B------:R-:W-:-:S10]  /*7b00*/  IMAD.MOV.U32 R12, RZ, RZ, RZ ;  /* 0x000000ffff0c7224 */ /* 0x000fd400078e00ff */
[----:B------:R-:W-:Y:S05]  /*7b10*/  @!P0 BRA `(.L_x_160) ;  /* 0x0000000c00788947 */ /* 0x000fea0003800000 */
[----:B------:R-:W0:Y:S01]  /*7b20*/  LDC R0, c[0x0][0x28c] ;  /* 0x0000a300ff007b82 */ /* 0x000e220000000800 */
[----:B------:R-:W-:Y:S01]  /*7b30*/  ULDC UR5, c[0x0][0x658] ;  /* 0x0001960000057ab9 */ /* 0x000fe20000000800 */
[----:B------:R-:W-:Y:S01]  /*7b40*/  UMOV UR7, 0xffffffff ;  /* 0xffffffff00077882 */ /* 0x000fe20000000000 */
[----:B------:R-:W-:Y:S01]  /*7b50*/  ULDC UR6, c[0x0][0xc] ;  /* 0x0000030000067ab9 */ /* 0x000fe20000000800 */
[----:B------:R-:W-:Y:S01]  /*7b60*/  USHF.L.U32 UR8, UR7, UR5, URZ ;  /* 0x0000000507087299 */ /* 0x000fe2000800063f */
[C---:B------:R-:W-:Y:S01]  /*7b70*/  LOP3.LUT P2, RZ, R18.reuse, 0x7f, RZ, 0xc0, !PT ;  /* 0x0000007f12ff7812 */ /* 0x040fe2000784c0ff */
[----:B------:R-:W-:Y:S01]  /*7b80*/  UMOV UR9, 0x1 ;  /* 0x0000000100097882 */ /* 0x000fe20000000000 */
[----:B------:R-:W-:Y:S01]  /*7b90*/  ULDC UR7, c[0x0][0x10] ;  /* 0x0000040000077ab9 */ /* 0x000fe20000000800 */
[----:B------:R-:W-:Y:S01]  /*7ba0*/  LOP3.LUT P0, RZ, R18, 0x1f, RZ, 0xc0, !PT ;  /* 0x0000001f12ff7812 */ /* 0x000fe2000780c0ff */
[----:B------:R-:W-:Y:S01]  /*7bb0*/  UIMAD.WIDE.U32 UR6, UR6, UR7, URZ ;  /* 0x00000007060672a5 */ /* 0x000fe2000f8e003f */
[----:B------:R-:W-:Y:S01]  /*7bc0*/  BSSY B0, `(.L_x_160) ;  /* 0x00000d3000007945 */ /* 0x000fe20003800000 */
[----:B------:R-:W-:Y:S01]  /*7bd0*/  USHF.L.U32 UR21, UR9, UR5, URZ ;  /* 0x0000000509157299 */ /* 0x000fe2000800063f */
[----:B------:R-:W-:Y:S01]  /*7be0*/  IMAD.MOV.U32 R13, RZ, RZ, 0x1 ;  /* 0x00000001ff0d7424 */ /* 0x000fe200078e00ff */
[----:B------:R-:W-:Y:S01]  /*7bf0*/  LOP3.LUT R11, R19, 0x2, RZ, 0xfc, !PT ;  /* 0x00000002130b7812 */ /* 0x000fe200078efcff */
[----:B------:R-:W-:Y:S01]  /*7c00*/  ULDC UR5, c[0x0][0x14] ;  /* 0x0000050000057ab9 */ /* 0x000fe20000000800 */
[----:B------:R-:W-:Y:S01]  /*7c10*/  PLOP3.LUT P0, PT, P0, P2, PT, 0x8a, 0x0 ;  /* 0x000000000000781c */ /* 0x000fe20000705172 */
[----:B------:R-:W-:Y:S01]  /*7c20*/  UIMAD.WIDE.U32 UR26, UR6, UR5, URZ ;  /* 0x00000005061a72a5 */ /* 0x000fe2000f8e003f */
[----:B------:R-:W-:Y:S01]  /*7c30*/  IMAD.MOV.U32 R12, RZ, RZ, RZ ;  /* 0x000000ffff0c7224 */ /* 0x000fe200078e00ff */
[----:B------:R-:W-:Y:S01]  /*7c40*/  UIMAD UR18, UR7, UR5, URZ ;  /* 0x00000005071272a4 */ /* 0x000fe2000f8e023f */
[----:B------:R-:W-:Y:S01]  /*7c50*/  ULDC UR4, c[0x0][0x600] ;  /* 0x0001800000047ab9 */ /* 0x000fe20000000800 */
[----:B------:R-:W-:-:S02]  /*7c60*/  ULOP3.LUT UR20, URZ, UR8, URZ, 0x33, !UPT ;  /* 0x000000083f147292 */ /* 0x000fc4000f8e333f */
[----:B------:R-:W-:Y:S01]  /*7c70*/  UIADD3 UR4, UR4, -0x1, URZ ;  /* 0xffffffff04047890 */ /* 0x000fe2000fffe03f */
[----:B0-----:R-:W-:Y:S01]  /*7c80*/  VIADD R0, R0, 0x3f ;  /* 0x0000003f00007836 */ /* 0x001fe20000000000 */
[----:B------:R-:W-:Y:S01]  /*7c90*/  UIADD3 UR18, UR27, UR18, URZ ;  /* 0x000000121b127290 */ /* 0x000fe2000fffe03f */
[----:B------:R-:W-:-:S03]  /*7ca0*/  ULDC.64 UR28, c[0x0][0x198] ;  /* 0x00006600001c7ab9 */ /* 0x000fc60000000a00 */
[----:B------:R-:W-:-:S04]  /*7cb0*/  SHF.R.S32.HI R3, RZ, 0x1f, R0 ;  /* 0x0000001fff037819 */ /* 0x000fc80000011400 */
[----:B------:R-:W-:Y:S01]  /*7cc0*/  LEA.HI R3, R3, R0, RZ, 0x6 ;  /* 0x0000000003037211 */ /* 0x000fe200078f30ff */
[----:B------:R-:W-:-:S03]  /*7cd0*/  IMAD.MOV.U32 R0, RZ, RZ, 0x1 ;  /* 0x00000001ff007424 */ /* 0x000fc600078e00ff */
[----:B------:R-:W-:-:S05]  /*7ce0*/  SHF.R.S32.HI R3, RZ, 0x6, R3 ;  /* 0x00000006ff037819 */ /* 0x000fca0000011403 */
[----:B------:R-:W-:-:S07]  /*7cf0*/  VIADD R10, R3, 0x1 ;  /* 0x00000001030a7836 */ /* 0x000fce0000000000 */
.L_x_172:
[----:B------:R-:W-:-:S03]  /*7d00*/  UMOV UR5, 0xffffffff ;  /* 0xffffffff00057882 */ /* 0x000fc60000000000 */
[----:B------:R-:W-:Y:S05]  /*7d10*/  BRA.DIV UR5, `(.L_x_161) ;  /* 0x0000001205087947 */ /* 0x000fea000b800000 */
[----:B------:R-:W-:-:S13]  /*7d20*/  ELECT P6, URZ, PT ;  /* 0x00000000003f782f */ /* 0x000fda00038c0000 */
.L_x_184:
[----:B------:R-:W-:Y:S04]  /*7d30*/  BSSY B1, `(.L_x_162) ;  /* 0x000004a000017945 */ /* 0x000fe80003800000 */
[----:B------:R-:W-:Y:S05]  /*7d40*/  @!P6 BRA `(.L_x_163) ;  /* 0x000000040020e947 */ /* 0x000fea0003800000 */
[----:B------:R-:W0:Y:S02]  /*7d50*/  LDC R4, c[0x0][0x28c] ;  /* 0x0000a300ff047b82 */ /* 0x000e240000000800 */
[----:B0-----:R-:W-:-:S13]  /*7d60*/  ISETP.GE.AND P1, PT, R4, 0x1, PT ;  /* 0x000000010400780c */ /* 0x001fda0003f26270 */
[----:B------:R-:W-:Y:S05]  /*7d70*/  @!P1 BRA `(.L_x_163) ;  /* 0x0000000400149947 */ /* 0x000fea0003800000 */
[----:B------:R-:W-:Y:S02]  /*7d80*/  IMAD.SHL.U32 R15, R7, 0x100, RZ ;  /* 0x00000100070f7824 */ /* 0x000fe400078e00ff */
[----:B------:R-:W-:Y:S02]  /*7d90*/  IMAD.SHL.U32 R18, R9, 0x40, RZ ;  /* 0x0000004009127824 */ /* 0x000fe400078e00ff */
[----:B------:R-:W-:Y:S01]  /*7da0*/  IMAD.MOV.U32 R20, RZ, RZ, RZ ;  /* 0x000000ffff147224 */ /* 0x000fe200078e00ff */
[----:B------:R-:W-:Y:S01]  /*7db0*/  IADD3 R23, R15, 0x80, RZ ;  /* 0x000000800f177810 */ /* 0x000fe20007ffe0ff */
[----:B------:R-:W-:Y:S02]  /*7dc0*/  IMAD.MOV.U32 R4, RZ, RZ, R10 ;  /* 0x000000ffff047224 */ /* 0x000fe400078e000a */
[----:B------:R-:W-:Y:S02]  /*7dd0*/  IMAD.MOV.U32 R5, RZ, RZ, R0 ;  /* 0x000000ffff057224 */ /* 0x000fe400078e0000 */
[----:B------:R-:W-:-:S02]  /*7de0*/  IMAD.MOV.U32 R6, RZ, RZ, R12 ;  /* 0x000000ffff067224 */ /* 0x000fc400078e000c */
[C---:B------:R-:W-:Y:S02]  /*7df0*/  VIADD R22, R15.reuse, 0x40 ;  /* 0x000000400f167836 */ /* 0x040fe40000000000 */
[----:B------:R-:W-:-:S07]  /*7e00*/  VIADD R24, R15, 0xc0 ;  /* 0x000000c00f187836 */ /* 0x000fce0000000000 */
.L_x_167:
[----:B------:R-:W0:Y:S01]  /*7e10*/  S2R R14, SR_CgaCtaId ;  /* 0x00000000000e7919 */ /* 0x000e220000008800 */
[----:B------:R-:W-:Y:S01]  /*7e20*/  MOV R7, 0x400 ;  /* 0x0000040000077802 */ /* 0x000fe20000000f00 */
[----:B------:R-:W1:Y:S03]  /*7e30*/  @!P2 LDC R9, c[0x0][0x500] ;  /* 0x00014000ff09ab82 */ /* 0x000e660000000800 */
[----:B0-----:R-:W-:Y:S02]  /*7e40*/  LEA R21, R14, R7, 0x18 ;  /* 0x000000070e157211 */ /* 0x001fe400078ec0ff */
[----:B------:R-:W-:-:S03]  /*7e50*/  SHF.L.U32 R7, R5, 0x1f, RZ ;  /* 0x0000001f05077819 */ /* 0x000fc600000006ff */
[----:B------:R-:W-:-:S04]  /*7e60*/  IMAD R14, R6, 0x8, R21 ;  /* 0x00000008060e7824 */ /* 0x000fc800078e0215 */
[----:B------:R-:W0:Y:S02]  /*7e70*/  SYNCS.PHASECHK.TRANS64.TRYWAIT P1, [R14+URZ+0x28], R7 ;  /* 0x000028070e0075a7 */ /* 0x000e24000802017f */
[----:B01----:R-:W-:Y:S05]  /*7e80*/  @!P1 BRA `(.L_x_164) ;  /* 0x0000000c00cc9947 */ /* 0x003fea0003800000 */
.L_x_185:
[----:B0-----:R-:W-:Y:S01]  /*7e90*/  PRMT R7, R11, 0x9910, RZ ;  /* 0x000099100b077816 */ /* 0x001fe200000000ff */
[----:B------:R0:W-:Y:S03]  /*7ea0*/  @!P2 SYNCS.ARRIVE.TRANS64 RZ, [R14+URZ], R9 ;  /* 0x000000090effa9a7 */ /* 0x0001e6000800003f */
[----:B------:R-:W-:-:S13]  /*7eb0*/  ISETP.NE.AND P1, PT, R7, 0x2, PT ;  /* 0x000000020700780c */ /* 0x000fda0003f25270 */
[----:B0-----:R-:W-:Y:S05]  /*7ec0*/  @P1 BRA `(.L_x_165) ;  /* 0x0000000000041947 */ /* 0x001fea0003800000 */
[----:B------:R-:W-:Y:S01]  /*7ed0*/  BPT.TRAP 0x1 ;  /* 0x000000040000795c */ /* 0x000fe20000300000 */
.L_x_165:
[----:B------:R-:W-:Y:S05]  /*7ee0*/  @P0 BRA `(.L_x_166) ;  /* 0x0000000000040947 */ /* 0x000fea0003800000 */
[----:B------:R-:W-:Y:S01]  /*7ef0*/  BPT.TRAP 0x1 ;  /* 0x000000040000795c */ /* 0x000fe20000300000 */
.L_x_166:
[C-C-:B------:R-:W-:Y:S01]  /*7f00*/  IMAD R7, R6.reuse, 0x8000, R21.reuse ;  /* 0x0000800006077824 */ /* 0x140fe200078e0215 */
[----:B------:R-:W-:Y:S01]  /*7f10*/  R2UR UR10, R15 ;  /* 0x000000000f0a72ca */ /* 0x000fe200000e0000 */
[----:B------:R-:W-:Y:S01]  /*7f20*/  IMAD R21, R6, 0x2000, R21 ;  /* 0x0000200006157824 */ /* 0x000fe200078e0215 */
[----:B------:R-:W-:Y:S01]  /*7f30*/  R2UR UR9, R14 ;  /* 0x000000000e0972ca */ /* 0x000fe200000e0000 */
[----:B------:R-:W-:Y:S01]  /*7f40*/  UIADD3 UR6, UP0, UR28, 0xf0, URZ ;  /* 0x000000f01c067890 */ /* 0x000fe2000ff1e03f */
[----:B------:R-:W-:Y:S01]  /*7f50*/  R2UR UR5, R7 ;  /* 0x00000000070572ca */ /* 0x000fe200000e0000 */
[----:B------:R-:W-:Y:S01]  /*7f60*/  VIADD R4, R4, 0xffffffff ;  /* 0xffffffff04047836 */ /* 0x000fe20000000000 */
[----:B------:R-:W-:Y:S01]  /*7f70*/  R2UR UR11, R20 ;  /* 0x00000000140b72ca */ /* 0x000fe200000e0000 */
[----:B------:R-:W-:Y:S01]  /*7f80*/  UIADD3.X UR7, URZ, UR29, URZ, UP0, !UPT ;  /* 0x0000001d3f077290 */ /* 0x000fe200087fe43f */
[----:B------:R-:W-:Y:S01]  /*7f90*/  R2UR UR12, R8 ;  /* 0x00000000080c72ca */ /* 0x000fe200000e0000 */
[----:B------:R-:W-:Y:S01]  /*7fa0*/  UMOV UR16, 0x0 ;  /* 0x0000000000107882 */ /* 0x000fe20000000000 */
[----:B------:R-:W-:Y:S01]  /*7fb0*/  R2UR UR22, R22 ;  /* 0x00000000161672ca */ /* 0x000fe200000e0000 */
[----:B------:R-:W-:Y:S01]  /*7fc0*/  UMOV UR17, 0x10000000 ;  /* 0x1000000000117882 */ /* 0x000fe20000000000 */
[----:B------:R-:W-:Y:S01]  /*7fd0*/  R2UR UR13, R21 ;  /* 0x00000000150d72ca */ /* 0x000fe200000e0000 */
[----:B------:R-:W-:Y:S01]  /*7fe0*/  UIADD3 UR14, UP1, UR28, 0x1f0, URZ ;  /* 0x000001f01c0e7890 */ /* 0x000fe2000ff3e03f */
[----:B------:R-:W-:Y:S01]  /*7ff0*/  R2UR UR23, R23 ;  /* 0x00000000171772ca */ /* 0x000fe200000e0000 */
[----:B------:R-:W-:Y:S01]  /*8000*/  VIADD R6, R6, 0x1 ;  /* 0x0000000106067836 */ /* 0x000fe20000000000 */
[----:B------:R-:W-:Y:S01]  /*8010*/  R2UR UR24, R24 ;  /* 0x00000000181872ca */ /* 0x000fe200000e0000 */
[----:B------:R-:W-:Y:S01]  /*8020*/  UIADD3 UR8, UR5, 0x100, URZ ;  /* 0x0000010005087890 */ /* 0x000fe2000fffe03f */
[----:B------:R-:W-:Y:S01]  /*8030*/  R2UR UR25, R18 ;  /* 0x00000000121972ca */ /* 0x000fe200000e0000 */
[----:B------:R-:W-:Y:S01]  /*8040*/  UIADD3 UR15, UR5, 0x2100, URZ ;  /* 0x00002100050f7890 */ /* 0x000fe2000fffe03f */
[----:B------:R-:W-:Y:S01]  /*8050*/  ISETP.GT.AND P3, PT, R4, 0x1, PT ;  /* 0x000000010400780c */ /* 0x000fe20003f64270 */
[----:B------:R-:W-:Y:S01]  /*8060*/  UIADD3 UR19, UR5, 0x4100, URZ ;  /* 0x0000410005137890 */ /* 0x000fe2000fffe03f */
[----:B------:R-:W-:Y:S01]  /*8070*/  ISETP.NE.AND P1, PT, R6, 0x5, PT ;  /* 0x000000050600780c */ /* 0x000fe20003f25270 */
[----:B------:R-:W-:Y:S01]  /*8080*/  UIADD3 UR5, UR5, 0x6100, URZ ;  /* 0x0000610005057890 */ /* 0x000fe2000fffe03f */
[----:B------:R-:W-:Y:S01]  /*8090*/  VIADD R20, R20, 0x40 ;  /* 0x0000004014147836 */ /* 0x000fe20000000000 */
[----:B------:R-:W-:Y:S01]  /*80a0*/  UIADD3 UR13, UR13, 0x28100, URZ ;  /* 0x000281000d0d7890 */ /* 0x000fe2000fffe03f */
[----:B------:R0:W-:Y:S01]  /*80b0*/  UTMALDG.3D [UR8], [UR6], desc[UR16] ;  /* 0x00001008060075b4 */ /* 0x0001e20008011000 */
[----:B------:R-:W-:-:S02]  /*80c0*/  SEL R14, RZ, 0x1, P1 ;  /* 0x00000001ff0e7807 */ /* 0x000fc40000800000 */
[----:B------:R-:W-:Y:S02]  /*80d0*/  SEL R6, R6, RZ, P1 ;  /* 0x000000ff06067207 */ /* 0x000fe40000800000 */
[----:B------:R-:W-:Y:S01]  /*80e0*/  LOP3.LUT R5, R5, R14, RZ, 0x3c, !PT ;  /* 0x0000000e05057212 */ /* 0x000fe200078e3cff */
[----:B0-----:R-:W-:Y:S01]  /*80f0*/  UMOV UR8, UR15 ;  /* 0x0000000f00087c82 */ /* 0x001fe20008000000 */
[----:B------:R-:W-:Y:S01]  /*8100*/  UMOV UR10, UR22 ;  /* 0x00000016000a7c82 */ /* 0x000fe20008000000 */
[----:B------:R-:W-:Y:S01]  /*8110*/  UIADD3.X UR15, URZ, UR29, URZ, UP1, !UPT ;  /* 0x0000001d3f0f7290 */ /* 0x000fe20008ffe43f */
[----:B------:R0:W-:Y:S02]  /*8120*/  UTMALDG.3D [UR8], [UR6], desc[UR16] ;  /* 0x00001008060075b4 */ /* 0x0001e40008011000 */
[----:B0-----:R-:W-:Y:S01]  /*8130*/  UMOV UR8, UR19 ;  /* 0x0000001300087c82 */ /* 0x001fe20008000000 */
[----:B------:R-:W-:Y:S02]  /*8140*/  UMOV UR10, UR23 ;  /* 0x00000017000a7c82 */ /* 0x000fe40008000000 */
[----:B------:R0:W-:Y:S02]  /*8150*/  UTMALDG.3D [UR8], [UR6], desc[UR16] ;  /* 0x00001008060075b4 */ /* 0x0001e40008011000 */
[----:B0-----:R-:W-:Y:S01]  /*8160*/  UMOV UR8, UR5 ;  /* 0x0000000500087c82 */ /* 0x001fe20008000000 */
[----:B------:R-:W-:-:S02]  /*8170*/  UMOV UR10, UR24 ;  /* 0x00000018000a7c82 */ /* 0x000fc40008000000 */
[----:B------:R0:W-:Y:S02]  /*8180*/  UTMALDG.3D [UR8], [UR6], desc[UR16] ;  /* 0x00001008060075b4 */ /* 0x0001e40008011000 */
[----:B0-----:R-:W-:Y:S01]  /*8190*/  UMOV UR8, UR13 ;  /* 0x0000000d00087c82 */ /* 0x001fe20008000000 */
[----:B------:R-:W-:Y:S02]  /*81a0*/  UMOV UR10, UR25 ;  /* 0x00000019000a7c82 */ /* 0x000fe40008000000 */
[----:B------:R0:W-:Y:S02]  /*81b0*/  UTMALDG.3D [UR8], [UR14], desc[UR16] ;  /* 0x000010080e0075b4 */ /* 0x0001e40008011000 */
[----:B0-----:R-:W-:Y:S05]  /*81c0*/  @P3 BRA `(.L_x_167) ;  /* 0xfffffffc00103947 */ /* 0x001fea000383ffff */
.L_x_163:
[----:B------:R-:W-:Y:S05]  /*81d0*/  BSYNC B1 ;  /* 0x0000000000017941 */ /* 0x000fea0003800000 */
.L_x_162:
[----:B------:R-:W-:Y:S01]  /*81e0*/  LOP3.LUT P3, RZ, R13, 0xff, RZ, 0xc0, !PT ;  /* 0x000000ff0dff7812 */ /* 0x000fe2000786c0ff */
[----:B------:R-:W-:Y:S01]  /*81f0*/  IMAD.IADD R12, R3, 0x1, R12 ;  /* 0x00000001030c7824 */ /* 0x000fe200078e020c */
[----:B------:R-:W-:Y:S01]  /*8200*/  IADD3 R16, P4, R16, UR26, RZ ;  /* 0x0000001a10107c10 */ /* 0x000fe2000ff9e0ff */
[----:B------:R-:W-:Y:S01]  /*8210*/  ULDC.64 UR6, c[0x0][0x650] ;  /* 0x0001940000067ab9 */ /* 0x000fe20000000a00 */
[----:B------:R-:W-:Y:S01]  /*8220*/  BSSY B1, `(.L_x_168) ;  /* 0x000006a000017945 */ /* 0x000fe20003800000 */
[----:B------:R-:W-:Y:S01]  /*8230*/  IMAD.MOV.U32 R9, RZ, RZ, -0x1 ;  /* 0xffffffffff097424 */ /* 0x000fe200078e00ff */
[----:B------:R-:W-:Y:S01]  /*8240*/  ISETP.GT.U32.AND P1, PT, R12, 0x4, PT ;  /* 0x000000040c00780c */ /* 0x000fe20003f24070 */
[----:B------:R-:W-:Y:S01]  /*8250*/  IMAD.MOV.U32 R8, RZ, RZ, -0x1 ;  /* 0xffffffffff087424 */ /* 0x000fe200078e00ff */
[----:B------:R-:W-:Y:S02]  /*8260*/  IADD3.X R17, R17, UR18, RZ, P4, !PT ;  /* 0x0000001211117c10 */ /* 0x000fe4000a7fe4ff */
[----:B------:R-:W-:-:S02]  /*8270*/  ISETP.LT.U32.AND P1, PT, R3, 0x5, P1 ;  /* 0x000000050300780c */ /* 0x000fc40000f21070 */
[----:B------:R-:W-:Y:S01]  /*8280*/  PRMT R13, RZ, 0x7610, R13 ;  /* 0x00007610ff0d7816 */ /* 0x000fe2000000000d */
[----:B------:R-:W0:Y:S01]  /*8290*/  @P3 S2R R5, SR_CgaCtaId ;  /* 0x0000000000053919 */ /* 0x000e220000008800 */
[----:B------:R-:W-:-:S04]  /*82a0*/  @P3 MOV R4, 0x400 ;  /* 0x0000040000043802 */ /* 0x000fc80000000f00 */
[----:B0-----:R-:W-:Y:S01]  /*82b0*/  @P3 LEA R6, R5, R4, 0x18 ;  /* 0x0000000405063211 */ /* 0x001fe200078ec0ff */
[----:B------:R-:W-:-:S03]  /*82c0*/  IMAD.WIDE.U32 R4, R12, -0x33333333, RZ ;  /* 0xcccccccd0c047825 */ /* 0x000fc600078e00ff */
[----:B------:R0:W-:Y:S01]  /*82d0*/  @P3 SYNCS.ARRIVE.TRANS64.A1T0 RZ, [R6+URZ+0x68], RZ ;  /* 0x000068ff06ff39a7 */ /* 0x0001e2000810003f */
[----:B------:R-:W-:Y:S02]  /*82e0*/  ISETP.GE.U32.AND P3, PT, R3, 0x5, PT ;  /* 0x000000050300780c */ /* 0x000fe40003f66070 */
[----:B------:R-:W-:Y:S02]  /*82f0*/  SHF.R.U32.HI R7, RZ, 0x2, R5 ;  /* 0x00000002ff077819 */ /* 0x000fe40000011605 */
[----:B------:R-:W-:Y:S02]  /*8300*/  SEL R5, RZ, 0x1, !P1 ;  /* 0x00000001ff057807 */ /* 0x000fe40004800000 */
[----:B------:R-:W-:Y:S01]  /*8310*/  ISETP.GE.U32.AND P1, PT, R16, UR6, PT ;  /* 0x0000000610007c0c */ /* 0x000fe2000bf26070 */
[----:B------:R-:W-:Y:S01]  /*8320*/  IMAD R12, R7, -0x5, R12 ;  /* 0xfffffffb070c7824 */ /* 0x000fe200078e020c */
[----:B------:R-:W-:Y:S02]  /*8330*/  LOP3.LUT R0, R0, R5, RZ, 0x3c, !PT ;  /* 0x0000000500007212 */ /* 0x000fe400078e3cff */
[----:B------:R-:W-:-:S02]  /*8340*/  ISETP.GE.U32.AND.EX P1, PT, R17, UR7, PT, P1 ;  /* 0x0000000711007c0c */ /* 0x000fc4000bf26110 */
[----:B------:R-:W-:Y:S02]  /*8350*/  PRMT R4, RZ, 0x7610, R4 ;  /* 0x00007610ff047816 */ /* 0x000fe40000000004 */
[----:B------:R-:W-:Y:S01]  /*8360*/  @P3 LOP3.LUT R0, R0, 0x1, R7, 0x78, !PT ;  /* 0x0000000100003812 */ /* 0x000fe200078e7807 */
[----:B------:R-:W-:-:S08]  /*8370*/  IMAD.MOV.U32 R7, RZ, RZ, -0x1 ;  /* 0xffffffffff077424 */ /* 0x000fd000078e00ff */
[----:B0-----:R-:W-:Y:S05]  /*8380*/  @P1 BRA `(.L_x_169) ;  /* 0x00000004004c1947 */ /* 0x001fea0003800000 */
[----:B------:R-:W-:Y:S01]  /*8390*/  ULDC.64 UR6, c[0x0][0x628] ;  /* 0x00018a0000067ab9 */ /* 0x000fe20000000a00 */
[----:B------:R-:W0:Y:S01]  /*83a0*/  S2R R15, SR_CTAID.X ;  /* 0x00000000000f7919 */ /* 0x000e220000002500 */
[----:B------:R-:W-:Y:S01]  /*83b0*/  ISETP.NE.U32.AND P1, PT, RZ, UR6, PT ;  /* 0x00000006ff007c0c */ /* 0x000fe2000bf25070 */
[----:B------:R-:W-:Y:S01]  /*83c0*/  ULDC UR8, c[0x0][0x630] ;  /* 0x00018c0000087ab9 */ /* 0x000fe20000000800 */
[----:B------:R-:W-:Y:S01]  /*83d0*/  IMAD.MOV.U32 R4, RZ, RZ, R16 ;  /* 0x000000ffff047224 */ /* 0x000fe200078e0010 */
[----:B------:R-:W1:Y:S01]  /*83e0*/  S2R R14, SR_CTAID.Y ;  /* 0x00000000000e7919 */ /* 0x000e620000002600 */
[----:B------:R-:W-:Y:S01]  /*83f0*/  ISETP.NE.AND.EX P1, PT, RZ, UR7, PT, P1 ;  /* 0x00000007ff007c0c */ /* 0x000fe2000bf25310 */
[----:B------:R-:W-:-:S12]  /*8400*/  IMAD.MOV.U32 R5, RZ, RZ, R17 ;  /* 0x000000ffff057224 */ /* 0x000fd800078e0011 */
[----:B------:R-:W-:Y:S05]  /*8410*/  @!P1 BRA `(.L_x_170) ;  /* 0x0000000000289947 */ /* 0x000fea0003800000 */
[----:B------:R-:W-:Y:S02]  /*8420*/  ULDC UR5, c[0x0][0x634] ;  /* 0x00018d0000057ab9 */ /* 0x000fe40000000800 */
[----:B------:R-:W-:-:S05]  /*8430*/  IADD3 R9, P1, R16, UR5, RZ ;  /* 0x0000000510097c10 */ /* 0x000fca000ff3e0ff */
[----:B------:R-:W-:-:S04]  /*8440*/  IMAD.X R21, RZ, RZ, R17, P1 ;  /* 0x000000ffff157224 */ /* 0x000fc800008e0611 */
[----:B------:R-:W-:-:S04]  /*8450*/  IMAD.WIDE.U32 R6, R21, UR6, RZ ;  /* 0x0000000615067c25 */ /* 0x000fc8000f8e00ff */
[----:B------:R-:W-:-:S04]  /*8460*/  IMAD.WIDE.U32 R6, P1, R9, UR7, R6 ;  /* 0x0000000709067c25 */ /* 0x000fc8000f820006 */
[----:B------:R-:W-:-:S04]  /*8470*/  IMAD.WIDE.U32 R8, R9, UR6, RZ ;  /* 0x0000000609087c25 */ /* 0x000fc8000f8e00ff */
[----:B------:R-:W-:Y:S01]  /*8480*/  IMAD.X R5, RZ, RZ, RZ, P1 ;  /* 0x000000ffff057224 */ /* 0x000fe200008e06ff */
[----:B------:R-:W-:Y:S01]  /*8490*/  IADD3 RZ, P1, R9, R6, RZ ;  /* 0x0000000609ff7210 */ /* 0x000fe20007f3e0ff */
[----:B------:R-:W-:-:S04]  /*84a0*/  IMAD.MOV.U32 R4, RZ, RZ, R7 ;  /* 0x000000ffff047224 */ /* 0x000fc800078e0007 */
[----:B------:R-:W-:-:S08]  /*84b0*/  IMAD.WIDE.U32.X R4, R21, UR7, R4, P1 ;  /* 0x0000000715047c25 */ /* 0x000fd000088e0404 */
.L_x_170:
[--C-:B------:R-:W-:Y:S01]  /*84c0*/  SHF.R.U64 R8, R4, UR8, R5.reuse ;  /* 0x0000000804087c19 */ /* 0x100fe20008001205 */
[----:B------:R-:W-:Y:S01]  /*84d0*/  ULDC.64 UR6, c[0x0][0x620] ;  /* 0x0001880000067ab9 */ /* 0x000fe20000000a00 */
[----:B------:R-:W-:Y:S01]  /*84e0*/  SHF.R.U32.HI R4, RZ, UR8, R5 ;  /* 0x00000008ff047c19 */ /* 0x000fe20008011605 */
[----:B------:R-:W-:Y:S01]  /*84f0*/  ULDC UR5, c[0x0][0x150] ;  /* 0x0000540000057ab9 */ /* 0x000fe20000000800 */
[----:B------:R-:W-:Y:S01]  /*8500*/  IADD3 R7, P1, RZ, -R8, RZ ;  /* 0x80000008ff077210 */ /* 0x000fe20007f3e0ff */
[----:B------:R-:W2:Y:S01]  /*8510*/  LDC R24, c[0x0][0x144] ;  /* 0x00005100ff187b82 */ /* 0x000ea20000000800 */
[----:B0-----:R-:W-:Y:S01]  /*8520*/  I2FP.F32.U32 R9, R15 ;  /* 0x0000000f00097245 */ /* 0x001fe20000201000 */
[----:B------:R-:W-:Y:S02]  /*8530*/  ULDC.64 UR8, c[0x0][0x640] ;  /* 0x0001900000087ab9 */ /* 0x000fe40000000a00 */
[----:B------:R-:W-:Y:S01]  /*8540*/  IMAD.X R4, RZ, RZ, ~R4, P1 ;  /* 0x000000ffff047224 */ /* 0x000fe200008e0e04 */
[----:B------:R-:W-:-:S03]  /*8550*/  ISETP.NE.U32.AND P1, PT, RZ, UR8, PT ;  /* 0x00000008ff007c0c */ /* 0x000fc6000bf25070 */
[----:B------:R-:W-:Y:S01]  /*8560*/  IMAD R6, R4, UR6, RZ ;  /* 0x0000000604067c24 */ /* 0x000fe2000f8e02ff */
[----:B------:R-:W0:Y:S01]  /*8570*/  LDC R21, c[0x0][0x148] ;  /* 0x00005200ff157b82 */ /* 0x000e220000000800 */
[C---:B------:R-:W-:Y:S01]  /*8580*/  IMAD.WIDE.U32 R4, R7.reuse, UR6, R16 ;  /* 0x0000000607047c25 */ /* 0x040fe2000f8e0010 */
[----:B------:R-:W-:Y:S01]  /*8590*/  ULDC UR6, c[0x0][0x154] ;  /* 0x0000550000067ab9 */ /* 0x000fe20000000800 */
[----:B------:R-:W-:Y:S02]  /*85a0*/  ISETP.NE.AND.EX P1, PT, RZ, UR9, PT, P1 ;  /* 0x00000009ff007c0c */ /* 0x000fe4000bf25310 */
[----:B------:R-:W-:Y:S02]  /*85b0*/  IMAD R7, R7, UR7, R6 ;  /* 0x0000000707077c24 */ /* 0x000fe4000f8e0206 */
[----:B------:R-:W-:Y:S01]  /*85c0*/  FMUL R6, R9, UR5 ;  /* 0x0000000509067c20 */ /* 0x000fe20008400000 */
[----:B------:R-:W-:Y:S01]  /*85d0*/  ULDC UR5, c[0x0][0x618] ;  /* 0x0001860000057ab9 */ /* 0x000fe20000000800 */
[----:B------:R-:W-:Y:S01]  /*85e0*/  ULDC UR7, c[0x0][0x608] ;  /* 0x0001820000077ab9 */ /* 0x000fe20000000800 */
[----:B------:R-:W-:-:S03]  /*85f0*/  IMAD.IADD R5, R5, 0x1, R7 ;  /* 0x0000000105057824 */ /* 0x000fc600078e0207 */
[----:B------:R-:W3:Y:S02]  /*8600*/  F2I.U32.TRUNC.NTZ R6, R6 ;  /* 0x0000000600067305 */ /* 0x000ee4000020f000 */
[----:B------:R-:W-:Y:S02]  /*8610*/  SHF.R.U64 R9, R4, UR5, R5 ;  /* 0x0000000504097c19 */ /* 0x000fe40008001205 */
[----:B-1----:R-:W-:-:S05]  /*8620*/  I2FP.F32.U32 R4, R14 ;  /* 0x0000000e00047245 */ /* 0x002fca0000201000 */
[----:B------:R-:W-:Y:S01]  /*8630*/  FMUL R22, R4, UR6 ;  /* 0x0000000604167c20 */ /* 0x000fe20008400000 */
[----:B------:R-:W-:Y:S01]  /*8640*/  SHF.R.U32.HI R4, RZ, UR5, R5 ;  /* 0x00000005ff047c19 */ /* 0x000fe20008011605 */
[----:B------:R-:W-:-:S03]  /*8650*/  ULDC UR5, c[0x0][0x658] ;  /* 0x0001960000057ab9 */ /* 0x000fc60000000800 */
[--C-:B------:R-:W-:Y:S01]  /*8660*/  SHF.R.U64 R20, R9, UR7, R4.reuse ;  /* 0x0000000709147c19 */ /* 0x100fe20008001204 */
[----:B------:R-:W1:Y:S01]  /*8670*/  F2I.U32.TRUNC.NTZ R22, R22 ;  /* 0x0000001600167305 */ /* 0x000e62000020f000 */
[----:B------:R-:W-:Y:S01]  /*8680*/  SHF.R.U32.HI R5, RZ, UR7, R4 ;  /* 0x00000007ff057c19 */ /* 0x000fe20008011604 */
[----:B---3--:R-:W-:-:S03]  /*8690*/  IMAD.MOV R6, RZ, RZ, -R6 ;  /* 0x000000ffff067224 */ /* 0x008fc600078e0a06 */
[----:B------:R-:W-:Y:S01]  /*86a0*/  SHF.R.U64 R18, R20, UR5, R5 ;  /* 0x0000000514127c19 */ /* 0x000fe20008001205 */
[----:B--2---:R-:W-:Y:S01]  /*86b0*/  IMAD R15, R24, R6, R15 ;  /* 0x00000006180f7224 */ /* 0x004fe200078e020f */
[----:B------:R-:W-:-:S03]  /*86c0*/  SHF.R.U32.HI R23, RZ, UR5, R5 ;  /* 0x00000005ff177c19 */ /* 0x000fc60008011605 */
[----:B------:R-:W-:Y:S02]  /*86d0*/  IMAD.MOV.U32 R4, RZ, RZ, R18 ;  /* 0x000000ffff047224 */ /* 0x000fe400078e0012 */
[----:B------:R-:W-:Y:S01]  /*86e0*/  IMAD.MOV.U32 R5, RZ, RZ, R23 ;  /* 0x000000ffff057224 */ /* 0x000fe200078e0017 */
[----:B-1----:R-:W-:Y:S06]  /*86f0*/  @!P1 BRA `(.L_x_171) ;  /* 0x0000000000289947 */ /* 0x002fec0003800000 */
[----:B------:R-:W-:Y:S02]  /*8700*/  ULDC UR5, c[0x0][0x64c] ;  /* 0x0001930000057ab9 */ /* 0x000fe40000000800 */
[----:B------:R-:W-:-:S05]  /*8710*/  IADD3 R5, P1, R18, UR5, RZ ;  /* 0x0000000512057c10 */ /* 0x000fca000ff3e0ff */
[----:B------:R-:W-:-:S04]  /*8720*/  IMAD.X R23, RZ, RZ, R23, P1 ;  /* 0x000000ffff177224 */ /* 0x000fc800008e0617 */
[----:B------:R-:W-:-:S04]  /*8730*/  IMAD.WIDE.U32 R6, R23, UR8, RZ ;  /* 0x0000000817067c25 */ /* 0x000fc8000f8e00ff */
[----:B------:R-:W-:-:S04]  /*8740*/  IMAD.WIDE.U32 R6, P1, R5, UR9, R6 ;  /* 0x0000000905067c25 */ /* 0x000fc8000f820006 */
[----:B------:R-:W-:-:S04]  /*8750*/  IMAD.WIDE.U32 R4, R5, UR8, RZ ;  /* 0x0000000805047c25 */ /* 0x000fc8000f8e00ff */
[----:B------:R-:W-:Y:S01]  /*8760*/  IMAD.MOV.U32 R4, RZ, RZ, R7 ;  /* 0x000000ffff047224 */ /* 0x000fe200078e0007 */
[----:B------:R-:W-:Y:S01]  /*8770*/  IADD3 RZ, P3, R5, R6, RZ ;  /* 0x0000000605ff7210 */ /* 0x000fe20007f7e0ff */
[----:B------:R-:W-:-:S04]  /*8780*/  IMAD.X R5, RZ, RZ, RZ, P1 ;  /* 0x000000ffff057224 */ /* 0x000fc800008e06ff */
[----:B------:R-:W-:-:S08]  /*8790*/  IMAD.WIDE.U32.X R4, R23, UR9, R4, P3 ;  /* 0x0000000917047c25 */ /* 0x000fd000098e0404 */
.L_x_171:
[----:B------:R-:W-:Y:S01]  /*87a0*/  ISETP.NE.AND P1, PT, R2, 0x1, PT ;  /* 0x000000010200780c */ /* 0x000fe20003f25270 */
[----:B------:R-:W-:Y:S01]  /*87b0*/  ULDC UR5, c[0x0][0x648] ;  /* 0x0001920000057ab9 */ /* 0x000fe20000000800 */
[----:B------:R-:W-:Y:S01]  /*87c0*/  LOP3.LUT R20, R20, UR20, RZ, 0xc0, !PT ;  /* 0x0000001414147c12 */ /* 0x000fe2000f8ec0ff */
[----:B------:R-:W-:Y:S01]  /*87d0*/  IMAD.MOV R22, RZ, RZ, -R22 ;  /* 0x000000ffff167224 */ /* 0x000fe200078e0a16 */
[----:B------:R-:W-:Y:S01]  /*87e0*/  SHF.R.U64 R5, R4, UR5, R5 ;  /* 0x0000000504057c19 */ /* 0x000fe20008001205 */
[----:B------:R-:W-:Y:S01]  /*87f0*/  ULDC UR5, c[0x0][0x638] ;  /* 0x00018e0000057ab9 */ /* 0x000fe20000000800 */
[----:B------:R-:W-:Y:S01]  /*8800*/  LOP3.LUT R9, R9, UR4, RZ, 0xc0, !PT ;  /* 0x0000000409097c12 */ /* 0x000fe2000f8ec0ff */
[----:B------:R-:W-:Y:S01]  /*8810*/  ULDC UR6, c[0x0][0x610] ;  /* 0x0001840000067ab9 */ /* 0x000fe20000000800 */
[----:B------:R-:W-:Y:S02]  /*8820*/  IMAD.MOV.U32 R4, RZ, RZ, 0x1 ;  /* 0x00000001ff047424 */ /* 0x000fe400078e00ff */
[----:B------:R-:W-:-:S02]  /*8830*/  IMAD.MOV R7, RZ, RZ, -R5 ;  /* 0x000000ffff077224 */ /* 0x000fc400078e0a05 */
[----:B------:R-:W-:Y:S02]  /*8840*/  IMAD R20, R5, UR21, R20 ;  /* 0x0000001505147c24 */ /* 0x000fe4000f8e0214 */
[----:B0-----:R-:W-:Y:S02]  /*8850*/  @P1 IMAD R15, R21, R22, R14 ;  /* 0x00000016150f1224 */ /* 0x001fe400078e020e */
[----:B------:R-:W-:Y:S01]  /*8860*/  IMAD R18, R7, UR5, R18 ;  /* 0x0000000507127c24 */ /* 0x000fe2000f8e0212 */
[----:B------:R-:W-:Y:S01]  /*8870*/  ULDC UR5, c[0x0][0x600] ;  /* 0x0001800000057ab9 */ /* 0x000fe20000000800 */
[----:B------:R-:W-:Y:S02]  /*8880*/  IMAD R15, R20, UR6, R15 ;  /* 0x00000006140f7c24 */ /* 0x000fe4000f8e020f */
[----:B------:R-:W-:-:S05]  /*8890*/  IMAD R18, R18, UR5, R9 ;  /* 0x0000000512127c24 */ /* 0x000fca000f8e0209 */
[----:B------:R-:W-:Y:S02]  /*88a0*/  SEL R9, R18, R15, !P1 ;  /* 0x0000000f12097207 */ /* 0x000fe40004800000 */
[----:B------:R-:W-:-:S07]  /*88b0*/  SEL R7, R15, R18, !P1 ;  /* 0x000000120f077207 */ /* 0x000fce0004800000 */
.L_x_169:
[----:B------:R-:W-:Y:S05]  /*88c0*/  BSYNC B1 ;  /* 0x0000000000017941 */ /* 0x000fea0003800000 */
.L_x_168:
[----:B------:R-:W-:-:S13]  /*88d0*/  LOP3.LUT P1, RZ, R4, 0xff, RZ, 0xc0, !PT ;  /* 0x000000ff04ff7812 */ /* 0x000fda000782c0ff */
[----:B------:R-:W-:Y:S05]  /*88e0*/  @P1 BRA `(.L_x_172) ;  /* 0xfffffff400041947 */ /* 0x000fea000383ffff */
[----:B------:R-:W-:Y:S05]  /*88f0*/  BSYNC B0 ;  /* 0x0000000000007941 */ /* 0x000fea0003800000 */
.L_x_160:
[----:B------:R-:W-:-:S03]  /*8900*/  UMOV UR5, 0xffffffff ;  /* 0xffffffff00057882 */ /* 0x000fc60000000000 */
[----:B------:R-:W-:Y:S05]  /*8910*/  BRA.DIV UR5, `(.L_x_173) ;  /* 0x00000006053c7947 */ /* 0x000fea000b800000 */
[----:B------:R-:W-:-:S13]  /*8920*/  ELECT P6, URZ, PT ;  /* 0x00000000003f782f */ /* 0x000fda00038c0000 */
.L_x_188:
[----:B------:R-:W-:Y:S04]  /*8930*/  BSSY B0, `(.L_x_174) ;  /* 0x0000034000007945 */ /* 0x000fe80003800000 */
[----:B------:R-:W-:Y:S05]  /*8940*/  @!P6 BRA `(.L_x_175) ;  /* 0x0000000000c8e947 */ /* 0x000fea0003800000 */
[----:B------:R-:W-:-:S04]  /*8950*/  LOP3.LUT R19, R19, 0x2, RZ, 0xfc, !PT ;  /* 0x0000000213137812 */ /* 0x000fc800078efcff */
[----:B------:R-:W-:-:S13]  /*8960*/  ISETP.NE.AND P0, PT, R19, 0x3, PT ;  /* 0x000000031300780c */ /* 0x000fda0003f05270 */
[----:B------:R-:W-:Y:S05]  /*8970*/  @!P0 BRA `(.L_x_176) ;  /* 0x0000000000048947 */ /* 0x000fea0003800000 */
[----:B------:R-:W-:Y:S01]  /*8980*/  BPT.TRAP 0x1 ;  /* 0x000000040000795c */ /* 0x000fe20000300000 */
.L_x_176:
[----:B------:R-:W0:Y:S01]  /*8990*/  S2R R3, SR_CgaCtaId ;  /* 0x0000000000037919 */ /* 0x000e220000008800 */
[----:B------:R-:W-:-:S04]  /*89a0*/  MOV R2, 0x400 ;  /* 0x0000040000027802 */ /* 0x000fc80000000f00 */
[----:B0-----:R-:W-:Y:S02]  /*89b0*/  LEA R3, R3, R2, 0x18 ;  /* 0x0000000203037211 */ /* 0x001fe400078ec0ff */
[----:B------:R-:W-:-:S03]  /*89c0*/  SHF.L.U32 R2, R0, 0x1f, RZ ;  /* 0x0000001f00027819 */ /* 0x000fc600000006ff */
[----:B------:R-:W-:-:S04]  /*89d0*/  VIADD R3, R3, 0x28 ;  /* 0x0000002803037836 */ /* 0x000fc80000000000 */
[C---:B------:R-:W-:Y:S02]  /*89e0*/  IMAD R7, R12.reuse, 0x8, R3 ;  /* 0x000000080c077824 */ /* 0x040fe400078e0203 */
[----:B------:R-:W-:Y:S02]  /*89f0*/  VIADD R12, R12, 0x1 ;  /* 0x000000010c0c7836 */ /* 0x000fe40000000000 */
[----:B------:R-:W0:Y:S03]  /*8a00*/  SYNCS.PHASECHK.TRANS64.TRYWAIT P0, [R7+URZ], R2 ;  /* 0x00000002070075a7 */ /* 0x000e26000800017f */
[----:B------:R-:W-:-:S04]  /*8a10*/  ISETP.NE.AND P1, PT, R12, 0x5, PT ;  /* 0x000000050c00780c */ /* 0x000fc80003f25270 */
[----:B------:R-:W-:Y:S02]  /*8a20*/  SEL R5, RZ, 0x1, P1 ;  /* 0x00000001ff057807 */ /* 0x000fe40000800000 */
[----:B------:R-:W-:Y:S02]  /*8a30*/  SEL R12, R12, RZ, P1 ;  /* 0x000000ff0c0c7207 */ /* 0x000fe40000800000 */
[----:B------:R-:W-:-:S03]  /*8a40*/  LOP3.LUT R5, R0, R5, RZ, 0x3c, !PT ;  /* 0x0000000500057212 */ /* 0x000fc600078e3cff */
[----:B------:R-:W-:Y:S01]  /*8a50*/  IMAD R9, R12, 0x8, R3 ;  /* 0x000000080c097824 */ /* 0x000fe200078e0203 */
[----:B------:R-:W-:Y:S01]  /*8a60*/  SHF.L.U32 R4, R5, 0x1f, RZ ;  /* 0x0000001f05047819 */ /* 0x000fe200000006ff */
[----:B0-----:R-:W-:Y:S06]  /*8a70*/  @!P0 BRA `(.L_x_177) ;  /* 0x0000000400048947 */ /* 0x001fec0003800000 */
.L_x_189:
[----:B------:R-:W1:Y:S01]  /*8a80*/  SYNCS.PHASECHK.TRANS64.TRYWAIT P0, [R9+URZ], R4 ;  /* 0x00000004090075a7 */ /* 0x000e62000800017f */
[----:B------:R-:W-:-:S05]  /*8a90*/  VIADD R0, R12, 0x1 ;  /* 0x000000010c007836 */ /* 0x000fca0000000000 */
[----:B------:R-:W-:-:S04]  /*8aa0*/  ISETP.NE.AND P1, PT, R0, 0x5, PT ;  /* 0x000000050000780c */ /* 0x000fc80003f25270 */
[----:B0-----:R-:W-:Y:S02]  /*8ab0*/  SEL R2, RZ, 0x1, P1 ;  /* 0x00000001ff027807 */ /* 0x001fe40000800000 */
[----:B------:R-:W-:Y:S02]  /*8ac0*/  SEL R0, R0, RZ, P1 ;  /* 0x000000ff00007207 */ /* 0x000fe40000800000 */
[----:B------:R-:W-:-:S03]  /*8ad0*/  LOP3.LUT R7, R5, R2, RZ, 0x3c, !PT ;  /* 0x0000000205077212 */ /* 0x000fc600078e3cff */
[----:B------:R-:W-:Y:S01]  /*8ae0*/  IMAD R6, R0, 0x8, R3 ;  /* 0x0000000800067824 */ /* 0x000fe200078e0203 */
[----:B------:R-:W-:Y:S01]  /*8af0*/  SHF.L.U32 R5, R7, 0x1f, RZ ;  /* 0x0000001f07057819 */ /* 0x000fe200000006ff */
[----:B-1----:R-:W-:Y:S06]  /*8b00*/  @!P0 BRA `(.L_x_178) ;  /* 0x0000000000f48947 */ /* 0x002fec0003800000 */
.L_x_190:
[----:B------:R-:W1:Y:S01]  /*8b10*/  SYNCS.PHASECHK.TRANS64.TRYWAIT P0, [R6+URZ], R5 ;  /* 0x00000005060075a7 */ /* 0x000e62000800017f */
[----:B------:R-:W-:-:S05]  /*8b20*/  VIADD R0, R0, 0x1 ;  /* 0x0000000100007836 */ /* 0x000fca0000000000 */
[----:B------:R-:W-:-:S04]  /*8b30*/  ISETP.NE.AND P1, PT, R0, 0x5, PT ;  /* 0x000000050000780c */ /* 0x000fc80003f25270 */
[----:B------:R-:W-:Y:S02]  /*8b40*/  SEL R2, RZ, 0x1, P1 ;  /* 0x00000001ff027807 */ /* 0x000fe40000800000 */
[----:B------:R-:W-:Y:S02]  /*8b50*/  SEL R0, R0, RZ, P1 ;  /* 0x000000ff00007207 */ /* 0x000fe40000800000 */
[----:B------:R-:W-:-:S03]  /*8b60*/  LOP3.LUT R7, R7, R2, RZ, 0x3c, !PT ;  /* 0x0000000207077212 */ /* 0x000fc600078e3cff */
[----:B0-----:R-:W-:Y:S01]  /*8b70*/  IMAD R9, R0, 0x8, R3 ;  /* 0x0000000800097824 */ /* 0x001fe200078e0203 */
[----:B------:R-:W-:Y:S01]  /*8b80*/  SHF.L.U32 R4, R7, 0x1f, RZ ;  /* 0x0000001f07047819 */ /* 0x000fe200000006ff */
[----:B-1----:R-:W-:Y:S06]  /*8b90*/  @!P0 BRA `(.L_x_179) ;  /* 0x0000000000e48947 */ /* 0x002fec0003800000 */
.L_x_191:
[----:B------:R-:W1:Y:S01]  /*8ba0*/  SYNCS.PHASECHK.TRANS64.TRYWAIT P0, [R9+URZ], R4 ;  /* 0x00000004090075a7 */ /* 0x000e62000800017f */
[----:B------:R-:W-:-:S05]  /*8bb0*/  VIADD R0, R0, 0x1 ;  /* 0x0000000100007836 */ /* 0x000fca0000000000 */
[----:B------:R-:W-:-:S04]  /*8bc0*/  ISETP.NE.AND P1, PT, R0, 0x5, PT ;  /* 0x000000050000780c */ /* 0x000fc80003f25270 */
[----:B------:R-:W-:Y:S02]  /*8bd0*/  SEL R2, RZ, 0x1, P1 ;  /* 0x00000001ff027807 */ /* 0x000fe40000800000 */
[----:B------:R-:W-:Y:S02]  /*8be0*/  SEL R0, R0, RZ, P1 ;  /* 0x000000ff00007207 */ /* 0x000fe40000800000 */
[----:B------:R-:W-:Y:S01]  /*8bf0*/  LOP3.LUT R2, R7, R2, RZ, 0x3c, !PT ;  /* 0x0000000207027212 */ /* 0x000fe200078e3cff */
[----:B-1----:R-:W-:Y:S06]  /*8c00*/  @!P0 BRA `(.L_x_180) ;  /* 0x0000000000dc8947 */ /* 0x002fec0003800000 */
.L_x_192:
[----:B------:R-:W-:Y:S01]  /*8c10*/  IMAD R3, R0, 0x8, R3 ;  /* 0x0000000800037824 */ /* 0x000fe200078e0203 */
[----:B------:R-:W-:-:S07]  /*8c20*/  SHF.L.U32 R0, R2, 0x1f, RZ ;  /* 0x0000001f02007819 */ /* 0x000fce00000006ff */
.L_x_181:
[----:B--2---:R2:W3:Y:S02]  /*8c30*/  SYNCS.PHASECHK.TRANS64.TRYWAIT P0, [R3+URZ], R0 ;  /* 0x00000000030075a7 */ /* 0x0044e4000800017f */
[----:B---3--:R-:W-:Y:S05]  /*8c40*/  @!P0 NANOSLEEP.SYNCS 0x989680 ;  /* 0x009896800000895d */ /* 0x008fea0003900000 */
[----:B------:R-:W3:Y:S02]  /*8c50*/  @!P0 SYNCS.PHASECHK.TRANS64 P0, [R3+URZ], R0 ;  /* 0x00000000030085a7 */ /* 0x000ee4000800007f */
[----:B---3--:R-:W-:Y:S05]  /*8c60*/  @!P0 BRA `(.L_x_181) ;  /* 0xfffffffc00f08947 */ /* 0x008fea000383ffff */
.L_x_175:
[----:B------:R-:W-:Y:S05]  /*8c70*/  BSYNC B0 ;  /* 0x0000000000007941 */ /* 0x000fea0003800000 */
.L_x_174:
[----:B------:R-:W-:Y:S05]  /*8c80*/  EXIT ;  /* 0x000000000000794d */ /* 0x000fea0003800000 */
.L_x_17:
[----:B---3--:R3:W4:Y:S02]  /*8c90*/  SYNCS.PHASECHK.TRANS64.TRYWAIT P1, [R3+URZ], R0 ;  /* 0x00000000030075a7 */ /* 0x008724000802017f */
[----:B----4-:R-:W-:Y:S05]  /*8ca0*/  @!P1 NANOSLEEP.SYNCS 0x989680 ;  /* 0x009896800000995d */ /* 0x010fea0003900000 */
[----:B------:R-:W4:Y:S02]  /*8cb0*/  @!P1 SYNCS.PHASECHK.TRANS64 P1, [R3+URZ], R0 ;  /* 0x00000000030095a7 */ /* 0x000f24000802007f */
[----:B----4-:R-:W-:Y:S05]  /*8cc0*/  @!P1 BRA `(.L_x_17) ;  /* 0xfffffffc00f09947 */ /* 0x010fea000383ffff */
[----:B------:R-:W-:Y:S05]  /*8cd0*/  BRA `(.L_x_16) ;  /* 0xffffff8400587947 */ /* 0x000fea000383ffff */
.L_x_22:
[----:B-1----:R-:W-:-:S04]  /*8ce0*/  IMAD.U32 R4, RZ, RZ, UR7 ;  /* 0x00000007ff047e24 */ /* 0x002fc8000f8e00ff */
[----:B------:R1:W2:Y:S03]  /*8cf0*/  SYNCS.PHASECHK.TRANS64.TRYWAIT P1, [R4+URZ], R3 ;  /* 0x00000003040075a7 */ /* 0x0002a6000802017f */
[----:B--2---:R-:W-:Y:S05]  /*8d00*/  @!P1 NANOSLEEP.SYNCS 0x989680 ;  /* 0x009896800000995d */ /* 0x004fea0003900000 */
[----:B------:R-:W2:Y:S02]  /*8d10*/  @!P1 SYNCS.PHASECHK.TRANS64 P1, [R4+URZ], R3 ;  /* 0x00000003040095a7 */ /* 0x000ea4000802007f */
[----:B--2---:R-:W-:Y:S05]  /*8d20*/  @!P1 BRA `(.L_x_22) ;  /* 0xfffffffc00ec9947 */ /* 0x004fea000383ffff */
[----:B------:R-:W-:Y:S05]  /*8d30*/  BRA `(.L_x_21) ;  /* 0xffffff8800907947 */ /* 0x000fea000383ffff */
.L_x_161:
[----:B------:R-:W-:Y:S01]  /*8d40*/  BSSY B1, `(.L_x_182) ;  /* 0x0000006000017945 */ /* 0x000fe20003800000 */
[----:B------:R-:W-:-:S07]  /*8d50*/  IMAD.MOV.U32 R15, RZ, RZ, -0x1 ;  /* 0xffffffffff0f7424 */ /* 0x000fce00078e00ff */
[----:B------:R-:W-:Y:S05]  /*8d60*/  WARPSYNC.COLLECTIVE R15, `(.L_x_183) ;  /* 0x000000000f0c7348 */ /* 0x000fea0003c00000 */
[----:B------:R-:W-:Y:S02]  /*8d70*/  ELECT P6, UR62, PT ;  /* 0x00000000003e782f */ /* 0x000fe400038c0000 */
[----:B------:R-:W-:Y:S01]  /*8d80*/  MOV R14, UR62 ;  /* 0x0000003e000e7c02 */ /* 0x000fe20008000f00 */
[----:B------:R-:W-:Y:S10]  /*8d90*/  ENDCOLLECTIVE ;  /* 0x000000000000791b */ /* 0x000ff40003800000 */
.L_x_183:
[----:B------:R-:W-:Y:S05]  /*8da0*/  BSYNC B1 ;  /* 0x0000000000017941 */ /* 0x000fea0003800000 */
.L_x_182:
[----:B------:R-:W-:Y:S05]  /*8db0*/  BRA `(.L_x_184) ;  /* 0xffffffec00dc7947 */ /* 0x000fea000383ffff */
.L_x_164:
[----:B0-----:R0:W1:Y:S02]  /*8dc0*/  SYNCS.PHASECHK.TRANS64.TRYWAIT P1, [R14+URZ+0x28], R7 ;  /* 0x000028070e0075a7 */ /* 0x001064000802017f */
[----:B-1----:R-:W-:Y:S05]  /*8dd0*/  @!P1 NANOSLEEP.SYNCS 0x989680 ;  /* 0x009896800000995d */ /* 0x002fea0003900000 */
[----:B------:R-:W1:Y:S02]  /*8de0*/  @!P1 SYNCS.PHASECHK.TRANS64 P1, [R14+URZ+0x28], R7 ;  /* 0x000028070e0095a7 */ /* 0x000e64000802007f */
[----:B-1----:R-:W-:Y:S05]  /*8df0*/  @!P1 BRA `(.L_x_164) ;  /* 0xfffffffc00f09947 */ /* 0x002fea000383ffff */
[----:B------:R-:W-:Y:S05]  /*8e00*/  BRA `(.L_x_185) ;  /* 0xfffffff000207947 */ /* 0x000fea000383ffff */
.L_x_173:
[----:B------:R-:W-:Y:S01]  /*8e10*/  BSSY B0, `(.L_x_186) ;  /* 0x0000006000007945 */ /* 0x000fe20003800000 */
[----:B------:R-:W-:-:S07]  /*8e20*/  IMAD.MOV.U32 R15, RZ, RZ, -0x1 ;  /* 0xffffffffff0f7424 */ /* 0x000fce00078e00ff */
[----:B------:R-:W-:Y:S05]  /*8e30*/  WARPSYNC.COLLECTIVE R15, `(.L_x_187) ;  /* 0x000000000f0c7348 */ /* 0x000fea0003c00000 */
[----:B------:R-:W-:Y:S02]  /*8e40*/  ELECT P6, UR62, PT ;  /* 0x00000000003e782f */ /* 0x000fe400038c0000 */
[----:B------:R-:W-:Y:S01]  /*8e50*/  MOV R14, UR62 ;  /* 0x0000003e000e7c02 */ /* 0x000fe20008000f00 */
[----:B------:R-:W-:Y:S10]  /*8e60*/  ENDCOLLECTIVE ;  /* 0x000000000000791b */ /* 0x000ff40003800000 */
.L_x_187:
[----:B------:R-:W-:Y:S05]  /*8e70*/  BSYNC B0 ;  /* 0x0000000000007941 */ /* 0x000fea0003800000 */
.L_x_186:
[----:B------:R-:W-:Y:S05]  /*8e80*/  BRA `(.L_x_188) ;  /* 0xfffffff800a87947 */ /* 0x000fea000383ffff */
.L_x_177:
[----:B0-----:R0:W1:Y:S02]  /*8e90*/  SYNCS.PHASECHK.TRANS64.TRYWAIT P0, [R7+URZ], R2 ;  /* 0x00000002070075a7 */ /* 0x001064000800017f */
[----:B-1----:R-:W-:Y:S05]  /*8ea0*/  @!P0 NANOSLEEP.SYNCS 0x989680 ;  /* 0x009896800000895d */ /* 0x002fea0003900000 */
[----:B------:R-:W1:Y:S02]  /*8eb0*/  @!P0 SYNCS.PHASECHK.TRANS64 P0, [R7+URZ], R2 ;  /* 0x00000002070085a7 */ /* 0x000e64000800007f */
[----:B-1----:R-:W-:Y:S05]  /*8ec0*/  @!P0 BRA `(.L_x_177) ;  /* 0xfffffffc00f08947 */ /* 0x002fea000383ffff */
[----:B------:R-:W-:Y:S05]  /*8ed0*/  BRA `(.L_x_189) ;  /* 0xfffffff800e87947 */ /* 0x000fea000383ffff */
.L_x_178:
[----:B0-----:R0:W1:Y:S02]  /*8ee0*/  SYNCS.PHASECHK.TRANS64.TRYWAIT P0, [R9+URZ], R4 ;  /* 0x00000004090075a7 */ /* 0x001064000800017f */
[----:B-1----:R-:W-:Y:S05]  /*8ef0*/  @!P0 NANOSLEEP.SYNCS 0x989680 ;  /* 0x009896800000895d */ /* 0x002fea0003900000 */
[----:B------:R-:W1:Y:S02]  /*8f00*/  @!P0 SYNCS.PHASECHK.TRANS64 P0, [R9+URZ], R4 ;  /* 0x00000004090085a7 */ /* 0x000e64000800007f */
[----:B-1----:R-:W-:Y:S05]  /*8f10*/  @!P0 BRA `(.L_x_178) ;  /* 0xfffffffc00f08947 */ /* 0x002fea000383ffff */
[----:B------:R-:W-:Y:S05]  /*8f20*/  BRA `(.L_x_190) ;  /* 0xfffffff800f87947 */ /* 0x000fea000383ffff */
.L_x_179:
[----:B0-----:R0:W1:Y:S02]  /*8f30*/  SYNCS.PHASECHK.TRANS64.TRYWAIT P0, [R6+URZ], R5 ;  /* 0x00000005060075a7 */ /* 0x001064000800017f */
[----:B-1----:R-:W-:Y:S05]  /*8f40*/  @!P0 NANOSLEEP.SYNCS 0x989680 ;  /* 0x009896800000895d */ /* 0x002fea0003900000 */
[----:B------:R-:W1:Y:S02]  /*8f50*/  @!P0 SYNCS.PHASECHK.TRANS64 P0, [R6+URZ], R5 ;  /* 0x00000005060085a7 */ /* 0x000e64000800007f */
[----:B-1----:R-:W-:Y:S05]  /*8f60*/  @!P0 BRA `(.L_x_179) ;  /* 0xfffffffc00f08947 */ /* 0x002fea000383ffff */
[----:B------:R-:W-:Y:S05]  /*8f70*/  BRA `(.L_x_191) ;  /* 0xfffffffc00087947 */ /* 0x000fea000383ffff */
.L_x_180:
[----:B-1----:R1:W2:Y:S02]  /*8f80*/  SYNCS.PHASECHK.TRANS64.TRYWAIT P0, [R9+URZ], R4 ;  /* 0x00000004090075a7 */ /* 0x0022a4000800017f */
[----:B--2---:R-:W-:Y:S05]  /*8f90*/  @!P0 NANOSLEEP.SYNCS 0x989680 ;  /* 0x009896800000895d */ /* 0x004fea0003900000 */
[----:B------:R-:W2:Y:S02]  /*8fa0*/  @!P0 SYNCS.PHASECHK.TRANS64 P0, [R9+URZ], R4 ;  /* 0x00000004090085a7 */ /* 0x000ea4000800007f */
[----:B--2---:R-:W-:Y:S05]  /*8fb0*/  @!P0 BRA `(.L_x_180) ;  /* 0xfffffffc00f08947 */ /* 0x004fea000383ffff */
[----:B------:R-:W-:Y:S05]  /*8fc0*/  BRA `(.L_x_192) ;  /* 0xfffffffc00107947 */ /* 0x000fea000383ffff */
.L_x_193:
[----:B------:R-:W-:-:S00]  /*8fd0*/  BRA `(.L_x_193) ;  /* 0xfffffffc00fc7947 */ /* 0x000fc0000383ffff */
[----:B------:R-:W-:-:S00]  /*8fe0*/  NOP ;  /* 0x0000000000007918 */ /* 0x000fc00000000000 */
        /* <DEDUP_REMOVED lines=9> */
.L_x_194:


//--------------------- .nv.global.init           --------------------------
	.section	.nv.global.init,"aw",@progbits
.nv.global.init:
	.type		$str$22,@object
	.size		$str$22,($str$23 - $str$22)
$str$22:
        /*0000*/ 	.byte	0x6b, 0x5f, 0x74, 0x69, 0x6c, 0x65, 0x5f, 0x63, 0x6f, 0x75, 0x6e, 0x74, 0x20, 0x3e, 0x3d, 0x20
        /*0010*/ 	.byte	0x31, 0x00
	.type		$str$23,@object
	.size		$str$23,(__unnamed_1 - $str$23)
$str$23:
        /*0012*/ 	.byte	0x2f, 0x74, 0x6d, 0x70, 0x2f, 0x63, 0x75, 0x74, 0x6c, 0x61, 0x73, 0x73, 0x5f, 0x73, 0x77, 0x65
        /*0022*/ 	.byte	0x65, 0x70, 0x5f, 0x73, 0x72, 0x63, 0x2f, 0x69, 0x6e, 0x63, 0x6c, 0x75, 0x64, 0x65, 0x2f, 0x63
        /*0032*/ 	.byte	0x75, 0x74, 0x6c, 0x61, 0x73, 0x73, 0x2f, 0x67, 0x65, 0x6d, 0x6d, 0x2f, 0x63, 0x6f, 0x6c, 0x6c
        /*0042*/ 	.byte	0x65, 0x63, 0x74, 0x69, 0x76, 0x65, 0x2f, 0x73, 0x6d, 0x39, 0x30, 0x5f, 0x6d, 0x6d, 0x61, 0x5f
        /*0052*/ 	.byte	0x74, 0x6d, 0x61, 0x5f, 0x67, 0x6d, 0x6d, 0x61, 0x5f, 0x73, 0x73, 0x5f, 0x77, 0x61, 0x72, 0x70
        /*0062*/ 	.byte	0x73, 0x70, 0x65, 0x63, 0x69, 0x61, 0x6c, 0x69, 0x7a, 0x65, 0x64, 0x2e, 0x68, 0x70, 0x70, 0x00
	.type		__unnamed_1,@object
	.size		__unnamed_1,(.L_0 - __unnamed_1)
__unnamed_1:
        /*0072*/ 	.byte	0x76, 0x6f, 0x69, 0x64, 0x20, 0x63, 0x75, 0x74, 0x6c, 0x61, 0x73, 0x73, 0x3a, 0x3a, 0x67, 0x65
        /* <DEDUP_REMOVED lines=180> */
        /*0bc2*/ 	.byte	0x69, 0x74, 0x79, 0x5d, 0x00
.L_0:


//--------------------- .nv.shared._ZN7cutlass13device_kernelINS_4gemm6kernel13GemmUniversalIN4cute5tupleIJiiiiEEENS1_10collective13CollectiveMmaINS1_34MainloopSm90TmaGmmaWarpSpecializedILi5ENS5_IJNS4_1CILi1EEESB_SB_EEENS1_35KernelTmaWarpSpecializedCooperativeEEENS5_IJNSA_ILi256EEENSA_ILi64EEESG_EEENS_10bfloat16_tENS5_IJSB_llEEESI_SJ_NS4_8TiledMMAINS4_8MMA_AtomIJNS4_4SM904GMMA27MMA_64x64x16_F32BF16BF16_SSILNSN_5MajorE1ELSP_1ELNSN_7ScaleInE1ELSQ_1EEEEEENS4_6LayoutINS5_IJNSA_ILi2EEESB_SB_EEENS5_IJSB_NSA_ILi0EEESW_EEEEENS5_IJNS4_10UnderscoreESZ_SZ_EEEEENS4_13SM90_TMA_LOADENS4_14ComposedLayoutINS4_7SwizzleILi3ELi4ELi3EEENS4_18smem_ptr_flag_bitsILi16EEENST_INS5_IJSG_NSA_ILi8EEEEEENS5_IJSB_SG_EEEEEEEvNS4_8identityES12_S1C_vS1D_EENS_8epilogue10collective6detail29Sm90TmaWarpSpecializedAdapterINS1G_15DefaultEpilogueISI_NS5_IJlSB_lEEES1K_NS1F_6thread17LinearCombinationISI_Li1EffLNS1L_9ScaleType4KindE0ELNS_15FloatRoundStyleE2ESI_EENS1_15EpilogueDefaultEEEEEvvEEEEvNT_6ParamsE --------------------------
	.section	.nv.shared._ZN7cutlass13device_kernelINS_4gemm6kernel13GemmUniversalIN4cute5tupleIJiiiiEEENS1_10collective13CollectiveMmaINS1_34MainloopSm90TmaGmmaWarpSpecializedILi5ENS5_IJNS4_1CILi1EEESB_SB_EEENS1_35KernelTmaWarpSpecializedCooperativeEEENS5_IJNSA_ILi256EEENSA_ILi64EEESG_EEENS_10bfloat16_tENS5_IJSB_llEEESI_SJ_NS4_8TiledMMAINS4_8MMA_AtomIJNS4_4SM904GMMA27MMA_64x64x16_F32BF16BF16_SSILNSN_5MajorE1ELSP_1ELNSN_7ScaleInE1ELSQ_1EEEEEENS4_6LayoutINS5_IJNSA_ILi2EEESB_SB_EEENS5_IJSB_NSA_ILi0EEESW_EEEEENS5_IJNS4_10UnderscoreESZ_SZ_EEEEENS4_13SM90_TMA_LOADENS4_14ComposedLayoutINS4_7SwizzleILi3ELi4ELi3EEENS4_18smem_ptr_flag_bitsILi16EEENST_INS5_IJSG_NSA_ILi8EEEEEENS5_IJSB_SG_EEEEEEEvNS4_8identityES12_S1C_vS1D_EENS_8epilogue10collective6detail29Sm90TmaWarpSpecializedAdapterINS1G_15DefaultEpilogueISI_NS5_IJlSB_lEEES1K_NS1F_6thread17LinearCombinationISI_Li1EffLNS1L_9ScaleType4KindE0ELNS_15FloatRoundStyleE2ESI_EENS1_15EpilogueDefaultEEEEEvvEEEEvNT_6ParamsE,"aw",@nobits
	.sectionflags	@""
	.align	16
	.zero		1024


//--------------------- .nv.shared.reserved.0     --------------------------
	.section	.nv.shared.reserved.0,"aw",@nobits
	.weak		__nv_reservedSMEM_offset_0_alias
	.size		__nv_reservedSMEM_offset_0_alias, 0, 0
	.other		__nv_reservedSMEM_offset_0_alias,@"STO_CUDA_RESERVED_SHARED STV_DEFAULT"
__nv_reservedSMEM_offset_0_alias:
	.zero		0


//--------------------- .nv.global                --------------------------
	.section	.nv.global,"aw",@nobits
.nv.global:
	.type		_ZN40_INTERNAL_cd6b8495_4_k_cu_db8e0bfe_266524cute1_E,@object
	.size		_ZN40_INTERNAL_cd6b8495_4_k_cu_db8e0bfe_266524cute1_E,(_ZN40_INTERNAL_cd6b8495_4_k_cu_db8e0bfe_266524cuda3std3__45__cpo6cbeginE - _ZN40_INTERNAL_cd6b8495_4_k_cu_db8e0bfe_266524cute1_E)
_ZN40_INTERNAL_cd6b8495_4_k_cu_db8e0bfe_266524cute1_E:
	.zero		1
	.type		_ZN40_INTERNAL_cd6b8495_4_k_cu_db8e0bfe_266524cuda3std3__45__cpo6cbeginE,@object
	.size		_ZN40_INTERNAL_cd6b8495_4_k_cu_db8e0bfe_266524cuda3std3__45__cpo6cbeginE,(_ZN40_INTERNAL_cd6b8495_4_k_cu_db8e0bfe_266524cuda3std3__48in_placeE - _ZN40_INTERNAL_cd6b8495_4_k_cu_db8e0bfe_266524cuda3std3__45__cpo6cbeginE)
_ZN40_INTERNAL_cd6b8495_4_k_cu_db8e0bfe_266524cuda3std3__45__cpo6cbeginE:
	.zero		1
	.type		_ZN40_INTERNAL_cd6b8495_4_k_cu_db8e0bfe_266524cuda3std3__48in_placeE,@object
	.size		_ZN40_INTERNAL_cd6b8495_4_k_cu_db8e0bfe_266524cuda3std3__48in_placeE,(_ZN40_INTERNAL_cd6b8495_4_k_cu_db8e0bfe_266524cuda3std6ranges3__45__cpo9iter_moveE - _ZN40_INTERNAL_cd6b8495_4_k_cu_db8e0bfe_266524cuda3std3__48in_placeE)
_ZN40_INTERNAL_cd6b8495_4_k_cu_db8e0bfe_266524cuda3std3__48in_placeE:
	.zero		1
	.type		_ZN40_INTERNAL_cd6b8495_4_k_cu_db8e0bfe_266524cuda3std6ranges3__45__cpo9iter_moveE,@object
	.size		_ZN40_INTERNAL_cd6b8495_4_k_cu_db8e0bfe_266524cuda3std6ranges3__45__cpo9iter_moveE,(_ZN40_INTERNAL_cd6b8495_4_k_cu_db8e0bfe_266524cuda3std3__45__cpo5beginE - _ZN40_INTERNAL_cd6b8495_4_k_cu_db8e0bfe_266524cuda3std6ranges3__45__cpo9iter_moveE)
_ZN40_INTERNAL_cd6b8495_4_k_cu_db8e0bfe_266524cuda3std6ranges3__45__cpo9iter_moveE:
	.zero		1
	.type		_ZN40_INTERNAL_cd6b8495_4_k_cu_db8e0bfe_266524cuda3std3__45__cpo5beginE,@object
	.size		_ZN40_INTERNAL_cd6b8495_4_k_cu_db8e0bfe_266524cuda3std3__45__cpo5beginE,(_ZN40_INTERNAL_cd6b8495_4_k_cu_db8e0bfe_266524cuda3std3__442_GLOBAL__N__cd6b8495_4_k_cu_db8e0bfe_266526ignoreE - _ZN40_INTERNAL_cd6b8495_4_k_cu_db8e0bfe_266524cuda3std3__45__cpo5beginE)
_ZN40_INTERNAL_cd6b8495_4_k_cu_db8e0bfe_266524cuda3std3__45__cpo5beginE:
	.zero		1
	.type		_ZN40_INTERNAL_cd6b8495_4_k_cu_db8e0bfe_266524cuda3std3__442_GLOBAL__N__cd6b8495_4_k_cu_db8e0bfe_266526ignoreE,@object
	.size		_ZN40_INTERNAL_cd6b8495_4_k_cu_db8e0bfe_266524cuda3std3__442_GLOBAL__N__cd6b8495_4_k_cu_db8e0bfe_266526ignoreE,(_ZN40_INTERNAL_cd6b8495_4_k_cu_db8e0bfe_266524cute7productE - _ZN40_INTERNAL_cd6b8495_4_k_cu_db8e0bfe_266524cuda3std3__442_GLOBAL__N__cd6b8495_4_k_cu_db8e0bfe_266526ignoreE)
_ZN40_INTERNAL_cd6b8495_4_k_cu_db8e0bfe_266524cuda3std3__442_GLOBAL__N__cd6b8495_4_k_cu_db8e0bfe_266526ignoreE:
	.zero		1
	.type		_ZN40_INTERNAL_cd6b8495_4_k_cu_db8e0bfe_266524cute7productE,@object
	.size		_ZN40_INTERNAL_cd6b8495_4_k_cu_db8e0bfe_266524cute7productE,(_ZN40_INTERNAL_cd6b8495_4_k_cu_db8e0bfe_266524cuda3std3__45__cpo3endE - _ZN40_INTERNAL_cd6b8495_4_k_cu_db8e0bfe_266524cute7productE)
_ZN40_INTERNAL_cd6b8495_4_k_cu_db8e0bfe_266524cute7productE:
	.zero		1
	.type		_ZN40_INTERNAL_cd6b8495_4_k_cu_db8e0bfe_266524cuda3std3__45__cpo3endE,@object
	.size		_ZN40_INTERNAL_cd6b8495_4_k_cu_db8e0bfe_266524cuda3std3__45__cpo3endE,(_ZN40_INTERNAL_cd6b8495_4_k_cu_db8e0bfe_266524cuda3std3__419piecewise_constructE - _ZN40_INTERNAL_cd6b8495_4_k_cu_db8e0bfe_266524cuda3std3__45__cpo3endE)
_ZN40_INTERNAL_cd6b8495_4_k_cu_db8e0bfe_266524cuda3std3__45__cpo3endE:
	.zero		1
	.type		_ZN40_INTERNAL_cd6b8495_4_k_cu_db8e0bfe_266524cuda3std3__419piecewise_constructE,@object
	.size		_ZN40_INTERNAL_cd6b8495_4_k_cu_db8e0bfe_266524cuda3std3__419piecewise_constructE,(_ZN40_INTERNAL_cd6b8495_4_k_cu_db8e0bfe_266524cuda3std3__45__cpo4cendE - _ZN40_INTERNAL_cd6b8495_4_k_cu_db8e0bfe_266524cuda3std3__419piecewise_constructE)
_ZN40_INTERNAL_cd6b8495_4_k_cu_db8e0bfe_266524cuda3std3__419piecewise_constructE:
	.zero		1
	.type		_ZN40_INTERNAL_cd6b8495_4_k_cu_db8e0bfe_266524cuda3std3__45__cpo4cendE,@object
	.size		_ZN40_INTERNAL_cd6b8495_4_k_cu_db8e0bfe_266524cuda3std3__45__cpo4cendE,(_ZN40_INTERNAL_cd6b8495_4_k_cu_db8e0bfe_266524cuda3std6ranges3__45__cpo4swapE - _ZN40_INTERNAL_cd6b8495_4_k_cu_db8e0bfe_266524cuda3std3__45__cpo4cendE)
_ZN40_INTERNAL_cd6b8495_4_k_cu_db8e0bfe_266524cuda3std3__45__cpo4cendE:
	.zero		1
	.type		_ZN40_INTERNAL_cd6b8495_4_k_cu_db8e0bfe_266524cuda3std6ranges3__45__cpo4swapE,@object
	.size		_ZN40_INTERNAL_cd6b8495_4_k_cu_db8e0bfe_266524cuda3std6ranges3__45__cpo4swapE,(.L_8 - _ZN40_INTERNAL_cd6b8495_4_k_cu_db8e0bfe_266524cuda3std6ranges3__45__cpo4swapE)
_ZN40_INTERNAL_cd6b8495_4_k_cu_db8e0bfe_266524cuda3std6ranges3__45__cpo4swapE:
	.zero		1
.L_8:


//--------------------- .nv.constant0._ZN7cutlass13device_kernelINS_4gemm6kernel13GemmUniversalIN4cute5tupleIJiiiiEEENS1_10collective13CollectiveMmaINS1_34MainloopSm90TmaGmmaWarpSpecializedILi5ENS5_IJNS4_1CILi1EEESB_SB_EEENS1_35KernelTmaWarpSpecializedCooperativeEEENS5_IJNSA_ILi256EEENSA_ILi64EEESG_EEENS_10bfloat16_tENS5_IJSB_llEEESI_SJ_NS4_8TiledMMAINS4_8MMA_AtomIJNS4_4SM904GMMA27MMA_64x64x16_F32BF16BF16_SSILNSN_5MajorE1ELSP_1ELNSN_7ScaleInE1ELSQ_1EEEEEENS4_6LayoutINS5_IJNSA_ILi2EEESB_SB_EEENS5_IJSB_NSA_ILi0EEESW_EEEEENS5_IJNS4_10UnderscoreESZ_SZ_EEEEENS4_13SM90_TMA_LOADENS4_14ComposedLayoutINS4_7SwizzleILi3ELi4ELi3EEENS4_18smem_ptr_flag_bitsILi16EEENST_INS5_IJSG_NSA_ILi8EEEEEENS5_IJSB_SG_EEEEEEEvNS4_8identityES12_S1C_vS1D_EENS_8epilogue10collective6detail29Sm90TmaWarpSpecializedAdapterINS1G_15DefaultEpilogueISI_NS5_IJlSB_lEEES1K_NS1F_6thread17LinearCombinationISI_Li1EffLNS1L_9ScaleType4KindE0ELNS_15FloatRoundStyleE2ESI_EENS1_15EpilogueDefaultEEEEEvvEEEEvNT_6ParamsE --------------------------
	.section	.nv.constant0._ZN7cutlass13device_kernelINS_4gemm6kernel13GemmUniversalIN4cute5tupleIJiiiiEEENS1_10collective13CollectiveMmaINS1_34MainloopSm90TmaGmmaWarpSpecializedILi5ENS5_IJNS4_1CILi1EEESB_SB_EEENS1_35KernelTmaWarpSpecializedCooperativeEEENS5_IJNSA_ILi256EEENSA_ILi64EEESG_EEENS_10bfloat16_tENS5_IJSB_llEEESI_SJ_NS4_8TiledMMAINS4_8MMA_AtomIJNS4_4SM904GMMA27MMA_64x64x16_F32BF16BF16_SSILNSN_5MajorE1ELSP_1ELNSN_7ScaleInE1ELSQ_1EEEEEENS4_6LayoutINS5_IJNSA_ILi2EEESB_SB_EEENS5_IJSB_NSA_ILi0EEESW_EEEEENS5_IJNS4_10UnderscoreESZ_SZ_EEEEENS4_13SM90_TMA_LOADENS4_14ComposedLayoutINS4_7SwizzleILi3ELi4ELi3EEENS4_18smem_ptr_flag_bitsILi16EEENST_INS5_IJSG_NSA_ILi8EEEEEENS5_IJSB_SG_EEEEEEEvNS4_8identityES12_S1C_vS1D_EENS_8epilogue10collective6detail29Sm90TmaWarpSpecializedAdapterINS1G_15DefaultEpilogueISI_NS5_IJlSB_lEEES1K_NS1F_6thread17LinearCombinationISI_Li1EffLNS1L_9ScaleType4KindE0ELNS_15FloatRoundStyleE2ESI_EENS1_15EpilogueDefaultEEEEEvvEEEEvNT_6ParamsE,"a",@progbits
	.sectionflags	@""
	.align	4
.nv.constant0._ZN7cutlass13device_kernelINS_4gemm6kernel13GemmUniversalIN4cute5tupleIJiiiiEEENS1_10collective13CollectiveMmaINS1_34MainloopSm90TmaGmmaWarpSpecializedILi5ENS5_IJNS4_1CILi1EEESB_SB_EEENS1_35KernelTmaWarpSpecializedCooperativeEEENS5_IJNSA_ILi256EEENSA_ILi64EEESG_EEENS_10bfloat16_tENS5_IJSB_llEEESI_SJ_NS4_8TiledMMAINS4_8MMA_AtomIJNS4_4SM904GMMA27MMA_64x64x16_F32BF16BF16_SSILNSN_5MajorE1ELSP_1ELNSN_7ScaleInE1ELSQ_1EEEEEENS4_6LayoutINS5_IJNSA_ILi2EEESB_SB_EEENS5_IJSB_NSA_ILi0EEESW_EEEEENS5_IJNS4_10UnderscoreESZ_SZ_EEEEENS4_13SM90_TMA_LOADENS4_14ComposedLayoutINS4_7SwizzleILi3ELi4ELi3EEENS4_18smem_ptr_flag_bitsILi16EEENST_INS5_IJSG_NSA_ILi8EEEEEENS5_IJSB_SG_EEEEEEEvNS4_8identityES12_S1C_vS1D_EENS_8epilogue10collective6detail29Sm90TmaWarpSpecializedAdapterINS1G_15DefaultEpilogueISI_NS5_IJlSB_lEEES1K_NS1F_6thread17LinearCombinationISI_Li1EffLNS1L_9ScaleType4KindE0ELNS_15FloatRoundStyleE2ESI_EENS1_15EpilogueDefaultEEEEEvvEEEEvNT_6ParamsE:
	.zero		1664


//--------------------- SYMBOLS --------------------------

	.type		.nv.reservedSmem.offset0,@object
	.size		.nv.reservedSmem.offset0,0x4
	.type		__assertfail,@function
